	.headerflags	@"EF_CUDA_TEXMODE_UNIFIED EF_CUDA_64BIT_ADDRESS EF_CUDA_SM86 EF_CUDA_VIRTUAL_SM(EF_CUDA_SM86)"
	.elftype	@"ET_EXEC"


//--------------------- .nv.info                  --------------------------
	.section	.nv.info,"",@"SHT_CUDA_INFO"
	.align	4


	//----- nvinfo : EIATTR_REGCOUNT
	.align		4
        /*0000*/ 	.byte	0x04, 0x2f
        /*0002*/ 	.short	(.L_1 - .L_0)
	.align		4
.L_0:
        /*0004*/ 	.word	index@(triton_mm)
        /*0008*/ 	.word	0x00000080


	//----- nvinfo : EIATTR_MAX_STACK_SIZE
	.align		4
.L_1:
        /*000c*/ 	.byte	0x04, 0x23
        /*000e*/ 	.short	(.L_3 - .L_2)
	.align		4
.L_2:
        /*0010*/ 	.word	index@(triton_mm)
        /*0014*/ 	.word	0x00000000


	//----- nvinfo : EIATTR_MIN_STACK_SIZE
	.align		4
.L_3:
        /*0018*/ 	.byte	0x04, 0x12
        /*001a*/ 	.short	(.L_5 - .L_4)
	.align		4
.L_4:
        /*001c*/ 	.word	index@(triton_mm)
        /*0020*/ 	.word	0x00000000


	//----- nvinfo : EIATTR_FRAME_SIZE
	.align		4
.L_5:
        /*0024*/ 	.byte	0x04, 0x11
        /*0026*/ 	.short	(.L_7 - .L_6)
	.align		4
.L_6:
        /*0028*/ 	.word	index@(triton_mm)
        /*002c*/ 	.word	0x00000000
.L_7:


//--------------------- .nv.info.triton_mm        --------------------------
	.section	.nv.info.triton_mm,"",@"SHT_CUDA_INFO"
	.align	4


	//----- nvinfo : EIATTR_CUDA_API_VERSION
	.align		4
        /*0000*/ 	.byte	0x04, 0x37
        /*0002*/ 	.short	(.L_9 - .L_8)
.L_8:
        /*0004*/ 	.word	0x0000007b


	//----- nvinfo : EIATTR_SW2861232_WAR
	.align		4
.L_9:
        /*0008*/ 	.byte	0x01, 0x35
	.zero		2


	//----- nvinfo : EIATTR_PARAM_CBANK
	.align		4
        /*000c*/ 	.byte	0x04, 0x0a
        /*000e*/ 	.short	(.L_11 - .L_10)
	.align		4
.L_10:
        /*0010*/ 	.word	index@(.nv.constant0.triton_mm)
        /*0014*/ 	.short	0x0160
        /*0016*/ 	.short	0x001c


	//----- nvinfo : EIATTR_CBANK_PARAM_SIZE
	.align		4
.L_11:
        /*0018*/ 	.byte	0x03, 0x19
        /*001a*/ 	.short	0x001c


	//----- nvinfo : EIATTR_KPARAM_INFO
	.align		4
        /*001c*/ 	.byte	0x04, 0x17
        /*001e*/ 	.short	(.L_13 - .L_12)
.L_12:
        /*0020*/ 	.word	0x00000000
        /*0024*/ 	.short	0x0003
        /*0026*/ 	.short	0x0018
        /*0028*/ 	.byte	0x00, 0xf0, 0x11, 0x00


	//----- nvinfo : EIATTR_KPARAM_INFO
	.align		4
.L_13:
        /*002c*/ 	.byte	0x04, 0x17
        /*002e*/ 	.short	(.L_15 - .L_14)
.L_14:
        /*0030*/ 	.word	0x00000000
        /*0034*/ 	.short	0x0002
        /*0036*/ 	.short	0x0010
        /*0038*/ 	.byte	0x00, 0xf0, 0x21, 0x00


	//----- nvinfo : EIATTR_KPARAM_INFO
	.align		4
.L_15:
        /*003c*/ 	.byte	0x04, 0x17
        /*003e*/ 	.short	(.L_17 - .L_16)
.L_16:
        /*0040*/ 	.word	0x00000000
        /*0044*/ 	.short	0x0001
        /*0046*/ 	.short	0x0008
        /*0048*/ 	.byte	0x00, 0xf0, 0x21, 0x00


	//----- nvinfo : EIATTR_KPARAM_INFO
	.align		4
.L_17:
        /*004c*/ 	.byte	0x04, 0x17
        /*004e*/ 	.short	(.L_19 - .L_18)
.L_18:
        /*0050*/ 	.word	0x00000000
        /*0054*/ 	.short	0x0000
        /*0056*/ 	.short	0x0000
        /*0058*/ 	.byte	0x00, 0xf0, 0x21, 0x00


	//----- nvinfo : EIATTR_MAXREG_COUNT
	.align		4
.L_19:
        /*005c*/ 	.byte	0x03, 0x1b
        /*005e*/ 	.short	0x00ff


	//----- nvinfo : EIATTR_EXIT_INSTR_OFFSETS
	.align		4
        /*0060*/ 	.byte	0x04, 0x1c
        /*0062*/ 	.short	(.L_21 - .L_20)


	//   ....[0]....
.L_20:
        /*0064*/ 	.word	0x00000040


	//   ....[1]....
        /*0068*/ 	.word	0x0000bde0


	//   ....[2]....
        /*006c*/ 	.word	0x0000be30


	//----- nvinfo : EIATTR_MAX_THREADS
	.align		4
.L_21:
        /*0070*/ 	.byte	0x04, 0x05
        /*0072*/ 	.short	(.L_23 - .L_22)
.L_22:
        /*0074*/ 	.word	0x00000080
        /*0078*/ 	.word	0x00000001
        /*007c*/ 	.word	0x00000001
.L_23:


//--------------------- .nv.rel.action            --------------------------
	.section	.nv.rel.action,"",@"SHT_CUDA_RELOCINFO"
	.align	8
	.sectionentsize	8
        /*0000*/ 	.byte	0x73, 0x00, 0x00, 0x00, 0x00, 0x00, 0x00, 0x00, 0x00, 0x00, 0x00, 0x11, 0x25, 0x00, 0x05, 0x36


//--------------------- .nv.constant0.triton_mm   --------------------------
	.section	.nv.constant0.triton_mm,"a",@progbits
	.align	4
.nv.constant0.triton_mm:
	.zero		380


//--------------------- .text.triton_mm           --------------------------
	.section	.text.triton_mm,"ax",@progbits
	.sectionflags	@"SHF_BARRIERS=1"
	.sectioninfo	@"SHI_REGISTERS=128"
	.align	128
        .global         triton_mm
        .type           triton_mm,@function
        .size           triton_mm,(.L_x_3 - triton_mm)
        .other          triton_mm,@"STO_CUDA_ENTRY STV_DEFAULT"
triton_mm:
.text.triton_mm:
[----:B------:R-:W-:-:S02]  /*0000*/  MOV R1, c[0x0][0x28] ;  /* 0x00000a0000017a02 */ /* 0x000fc40000000f00 */
[----:B------:R-:W-:-:S05]  /*0010*/  MOV R2, c[0x0][0x178] ;  /* 0x00005e0000027a02 */ /* 0x000fca0000000f00 */
[----:B------:R-:W-:-:S05]  /*0020*/  IMAD R0, R2, 0x2198, RZ ;  /* 0x0000219802007824 */ /* 0x000fca00078e02ff */
[----:B------:R-:W-:-:S13]  /*0030*/  ISETP.NE.AND P0, PT, R0, RZ, PT ;  /* 0x000000ff0000720c */ /* 0x000fda0003f05270 */
[----:B------:R-:W-:Y:S05]  /*0040*/  @!P0 EXIT ;  /* 0x000000000000894d */ /* 0x000fea0003800000 */
[----:B------:R-:W1:Y:S01]  /*0050*/  S2R R7, SR_CTAID.X ;  /* 0x0000000000077919 */ /* 0x000e620000002500 */
[----:B------:R-:W-:Y:S01]  /*0060*/  IMAD R2, R2, 0x32, RZ ;  /* 0x0000003202027824 */ /* 0x000fe200078e02ff */
[----:B------:R-:W-:Y:S01]  /*0070*/  MOV R93, 0x4 ;  /* 0x00000004005d7802 */ /* 0x000fe20000000f00 */
[----:B------:R-:W-:Y:S01]  /*0080*/  ULDC.64 UR4, c[0x0][0x118] ;  /* 0x0000460000047ab9 */ /* 0x000fe20000000a00 */
[----:B------:R-:W2:Y:S01]  /*0090*/  S2R R15, SR_TID.X ;  /* 0x00000000000f7919 */ /* 0x000ea20000002100 */
[----:B------:R-:W-:Y:S01]  /*00a0*/  UMOV UR6, URZ ;  /* 0x0000003f00067c82 */ /* 0x000fe20008000000 */
[----:B------:R-:W-:Y:S01]  /*00b0*/  IADD3 R0, R2, 0x3f, RZ ;  /* 0x0000003f02007810 */ /* 0x000fe20007ffe0ff */
[----:B------:R-:W-:Y:S02]  /*00c0*/  UMOV UR7, URZ ;  /* 0x0000003f00077c82 */ /* 0x000fe40008000000 */
[----:B------:R-:W-:Y:S01]  /*00d0*/  UMOV UR8, 0x20000 ;  /* 0x0002000000087882 */ /* 0x000fe20000000000 */
[----:B------:R-:W-:Y:S01]  /*00e0*/  SHF.R.S32.HI R3, RZ, 0x1f, R0 ;  /* 0x0000001fff037819 */ /* 0x000fe20000011400 */
[----:B------:R-:W-:-:S03]  /*00f0*/  UPLOP3.LUT UP0, UPT, UPT, UPT, UPT, 0x80, 0x0 ;  /* 0x000000000000789c */ /* 0x000fc60003f0f070 */
[----:B------:R-:W-:Y:S01]  /*0100*/  LEA.HI R3, R3, R0, RZ, 0x6 ;  /* 0x0000000003037211 */ /* 0x000fe200078f30ff */
[C---:B-1----:R-:W-:Y:S01]  /*0110*/  IMAD.HI R4, R7.reuse, 0x2aaaaaab, RZ ;  /* 0x2aaaaaab07047827 */ /* 0x042fe200078e02ff */
[----:B------:R-:W-:Y:S02]  /*0120*/  IABS R14, R7 ;  /* 0x00000007000e7213 */ /* 0x000fe40000000000 */
[----:B------:R-:W-:Y:S02]  /*0130*/  ISETP.GE.AND P1, PT, R7, RZ, PT ;  /* 0x000000ff0700720c */ /* 0x000fe40003f26270 */
[----:B------:R-:W-:-:S04]  /*0140*/  SHF.R.U32.HI R5, RZ, 0x1f, R4 ;  /* 0x0000001fff057819 */ /* 0x000fc80000011604 */
[----:B------:R-:W-:-:S04]  /*0150*/  LEA.HI.SX32 R6, R4, R5, 0x1d ;  /* 0x0000000504067211 */ /* 0x000fc800078feaff */
[----:B------:R-:W-:-:S04]  /*0160*/  SHF.L.U32 R0, R6, 0x3, RZ ;  /* 0x0000000306007819 */ /* 0x000fc800000006ff */
[----:B------:R-:W-:-:S04]  /*0170*/  LEA.HI.SX32 R3, R3, -R0, 0x1a ;  /* 0x8000000003037211 */ /* 0x000fc800078fd2ff */
[----:B------:R-:W-:-:S04]  /*0180*/  IMNMX R8, R3, 0x8, PT ;  /* 0x0000000803087817 */ /* 0x000fc80003800200 */
[-C--:B------:R-:W-:Y:S02]  /*0190*/  IABS R12, R8.reuse ;  /* 0x00000008000c7213 */ /* 0x080fe40000000000 */
[----:B------:R-:W-:Y:S02]  /*01a0*/  IABS R10, R8 ;  /* 0x00000008000a7213 */ /* 0x000fe40000000000 */
[----:B------:R-:W1:Y:S02]  /*01b0*/  I2F.RP R3, R12 ;  /* 0x0000000c00037306 */ /* 0x000e640000209400 */
[----:B------:R-:W-:-:S06]  /*01c0*/  IADD3 R16, RZ, -R10, RZ ;  /* 0x8000000aff107210 */ /* 0x000fcc0007ffe0ff */
[----:B-1----:R-:W1:Y:S02]  /*01d0*/  MUFU.RCP R3, R3 ;  /* 0x0000000300037308 */ /* 0x002e640000001000 */
[----:B-1----:R-:W-:-:S06]  /*01e0*/  IADD3 R4, R3, 0xffffffe, RZ ;  /* 0x0ffffffe03047810 */ /* 0x002fcc0007ffe0ff */
[----:B------:R1:W3:Y:S02]  /*01f0*/  F2I.FTZ.U32.TRUNC.NTZ R5, R4 ;  /* 0x0000000400057305 */ /* 0x0002e4000021f000 */
[----:B-1----:R-:W-:Y:S02]  /*0200*/  MOV R4, RZ ;  /* 0x000000ff00047202 */ /* 0x002fe40000000f00 */
[----:B---3--:R-:W-:-:S05]  /*0210*/  IADD3 R9, RZ, -R5, RZ ;  /* 0x80000005ff097210 */ /* 0x008fca0007ffe0ff */
[----:B------:R-:W-:-:S04]  /*0220*/  IMAD R9, R9, R12, RZ ;  /* 0x0000000c09097224 */ /* 0x000fc800078e02ff */
[----:B------:R-:W-:Y:S01]  /*0230*/  IMAD.HI.U32 R5, R5, R9, R4 ;  /* 0x0000000905057227 */ /* 0x000fe200078e0004 */
[----:B------:R-:W-:-:S03]  /*0240*/  IABS R4, R2 ;  /* 0x0000000200047213 */ /* 0x000fc60000000000 */
[----:B------:R-:W-:Y:S01]  /*0250*/  IMAD R9, R6, -0x30, R7 ;  /* 0xffffffd006097824 */ /* 0x000fe200078e0207 */
[----:B------:R-:W1:Y:S01]  /*0260*/  I2F.RP R10, R4 ;  /* 0x00000004000a7306 */ /* 0x000e620000209400 */
[----:B------:R-:W-:-:S04]  /*0270*/  IMAD.HI.U32 R3, R5, R14, RZ ;  /* 0x0000000e05037227 */ /* 0x000fc800078e00ff */
[----:B------:R-:W-:Y:S01]  /*0280*/  IMAD R3, R3, R16, R14 ;  /* 0x0000001003037224 */ /* 0x000fe200078e020e */
[----:B------:R-:W-:-:S04]  /*0290*/  IABS R14, R9 ;  /* 0x00000009000e7213 */ /* 0x000fc80000000000 */
[----:B------:R-:W-:Y:S01]  /*02a0*/  ISETP.GT.U32.AND P0, PT, R12, R3, PT ;  /* 0x000000030c00720c */ /* 0x000fe20003f04070 */
[----:B------:R-:W-:-:S04]  /*02b0*/  IMAD.HI.U32 R5, R5, R14, RZ ;  /* 0x0000000e05057227 */ /* 0x000fc800078e00ff */
[----:B------:R-:W-:Y:S01]  /*02c0*/  IMAD R11, R5, R16, R14 ;  /* 0x00000010050b7224 */ /* 0x000fe200078e020e */
[----:B-1----:R-:W1:Y:S04]  /*02d0*/  MUFU.RCP R10, R10 ;  /* 0x0000000a000a7308 */ /* 0x002e680000001000 */
[----:B------:R-:W-:-:S03]  /*02e0*/  ISETP.GT.U32.AND P2, PT, R12, R11, PT ;  /* 0x0000000b0c00720c */ /* 0x000fc60003f44070 */
[----:B------:R-:W-:-:S04]  /*02f0*/  @!P0 IADD3 R3, R3, -R12, RZ ;  /* 0x8000000c03038210 */ /* 0x000fc80007ffe0ff */
[----:B------:R-:W-:Y:S02]  /*0300*/  ISETP.GT.U32.AND P0, PT, R12, R3, PT ;  /* 0x000000030c00720c */ /* 0x000fe40003f04070 */
[----:B-1----:R-:W-:Y:S02]  /*0310*/  IADD3 R6, R10, 0xffffffe, RZ ;  /* 0x0ffffffe0a067810 */ /* 0x002fe40007ffe0ff */
[----:B------:R-:W-:Y:S02]  /*0320*/  LOP3.LUT R10, RZ, R8, RZ, 0x33, !PT ;  /* 0x00000008ff0a7212 */ /* 0x000fe400078e33ff */
[----:B------:R2:W1:Y:S01]  /*0330*/  F2I.FTZ.U32.TRUNC.NTZ R7, R6 ;  /* 0x0000000600077305 */ /* 0x000462000021f000 */
[----:B------:R-:W-:Y:S02]  /*0340*/  @!P2 IADD3 R11, R11, -R12, RZ ;  /* 0x8000000c0b0ba210 */ /* 0x000fe40007ffe0ff */
[----:B------:R-:W-:-:S04]  /*0350*/  @!P2 IADD3 R5, R5, 0x1, RZ ;  /* 0x000000010505a810 */ /* 0x000fc80007ffe0ff */
[----:B------:R-:W-:Y:S02]  /*0360*/  @!P0 IADD3 R3, R3, -R12, RZ ;  /* 0x8000000c03038210 */ /* 0x000fe40007ffe0ff */
[----:B------:R-:W-:Y:S02]  /*0370*/  ISETP.NE.AND P0, PT, R8, RZ, PT ;  /* 0x000000ff0800720c */ /* 0x000fe40003f05270 */
[----:B------:R-:W-:Y:S02]  /*0380*/  @!P1 IADD3 R3, -R3, RZ, RZ ;  /* 0x000000ff03039210 */ /* 0x000fe40007ffe1ff */
[----:B--2---:R-:W-:Y:S02]  /*0390*/  SHF.R.U32.HI R6, RZ, 0x5, R15 ;  /* 0x00000005ff067819 */ /* 0x004fe4000001160f */
[----:B------:R-:W-:Y:S02]  /*03a0*/  SEL R3, R10, R3, !P0 ;  /* 0x000000030a037207 */ /* 0x000fe40004000000 */
[----:B------:R-:W-:-:S02]  /*03b0*/  LOP3.LUT R8, R9, R8, RZ, 0x3c, !PT ;  /* 0x0000000809087212 */ /* 0x000fc400078e3cff */
[----:B------:R-:W-:Y:S02]  /*03c0*/  IADD3 R14, R0, R3, RZ ;  /* 0x00000003000e7210 */ /* 0x000fe40007ffe0ff */
[----:B-1----:R-:W-:Y:S02]  /*03d0*/  IADD3 R13, RZ, -R7, RZ ;  /* 0x80000007ff0d7210 */ /* 0x002fe40007ffe0ff */
[----:B------:R-:W-:Y:S02]  /*03e0*/  SGXT.U32 R3, R6, 0x2 ;  /* 0x000000020603781a */ /* 0x000fe40000000000 */
[----:B------:R-:W-:Y:S01]  /*03f0*/  SHF.L.U32 R14, R14, 0x6, RZ ;  /* 0x000000060e0e7819 */ /* 0x000fe200000006ff */
[----:B------:R-:W-:Y:S01]  /*0400*/  IMAD R9, R13, R4, RZ ;  /* 0x000000040d097224 */ /* 0x000fe200078e02ff */
[----:B------:R-:W-:Y:S02]  /*0410*/  MOV R6, RZ ;  /* 0x000000ff00067202 */ /* 0x000fe40000000f00 */
[----:B------:R-:W-:-:S02]  /*0420*/  LOP3.LUT R13, R14, R3, RZ, 0xfc, !PT ;  /* 0x000000030e0d7212 */ /* 0x000fc400078efcff */
[----:B------:R-:W-:Y:S01]  /*0430*/  IABS R0, R2 ;  /* 0x0000000200007213 */ /* 0x000fe20000000000 */
[----:B------:R-:W-:Y:S01]  /*0440*/  IMAD.HI.U32 R6, R7, R9, R6 ;  /* 0x0000000907067227 */ /* 0x000fe200078e0006 */
[----:B------:R-:W-:Y:S02]  /*0450*/  IABS R7, R13 ;  /* 0x0000000d00077213 */ /* 0x000fe40000000000 */
[----:B------:R-:W-:Y:S02]  /*0460*/  ISETP.GE.U32.AND P1, PT, R11, R12, PT ;  /* 0x0000000c0b00720c */ /* 0x000fe40003f26070 */
[----:B------:R-:W-:Y:S02]  /*0470*/  LOP3.LUT R12, R14, 0x4, R3, 0xfe, !PT ;  /* 0x000000040e0c7812 */ /* 0x000fe400078efe03 */
[----:B------:R-:W-:Y:S01]  /*0480*/  IADD3 R41, RZ, -R0, RZ ;  /* 0x80000000ff297210 */ /* 0x000fe20007ffe0ff */
[----:B------:R-:W-:Y:S01]  /*0490*/  IMAD.HI.U32 R0, R6, R7, RZ ;  /* 0x0000000706007227 */ /* 0x000fe200078e00ff */
[----:B------:R-:W-:-:S02]  /*04a0*/  IABS R9, R12 ;  /* 0x0000000c00097213 */ /* 0x000fc40000000000 */
[----:B------:R-:W-:Y:S01]  /*04b0*/  ISETP.GE.AND P3, PT, R8, RZ, PT ;  /* 0x000000ff0800720c */ /* 0x000fe20003f66270 */
[----:B------:R-:W-:Y:S01]  /*04c0*/  IMAD R7, R0, R41, R7 ;  /* 0x0000002900077224 */ /* 0x000fe200078e0207 */
[--C-:B------:R-:W-:Y:S01]  /*04d0*/  LOP3.LUT R16, R14, 0x8, R3.reuse, 0xfe, !PT ;  /* 0x000000080e107812 */ /* 0x100fe200078efe03 */
[----:B------:R-:W-:Y:S01]  /*04e0*/  IMAD.HI.U32 R0, R6, R9, RZ ;  /* 0x0000000906007227 */ /* 0x000fe200078e00ff */
[----:B------:R-:W-:Y:S02]  /*04f0*/  LOP3.LUT R18, R14, 0x10, R3, 0xfe, !PT ;  /* 0x000000100e127812 */ /* 0x000fe400078efe03 */
[----:B------:R-:W-:Y:S01]  /*0500*/  @P1 IADD3 R5, R5, 0x1, RZ ;  /* 0x0000000105051810 */ /* 0x000fe20007ffe0ff */
[----:B------:R-:W-:Y:S01]  /*0510*/  IMAD R9, R0, R41, R9 ;  /* 0x0000002900097224 */ /* 0x000fe200078e0209 */
[----:B------:R-:W-:Y:S02]  /*0520*/  ISETP.GT.U32.AND P1, PT, R4, R7, PT ;  /* 0x000000070400720c */ /* 0x000fe40003f24070 */
[----:B------:R-:W-:-:S02]  /*0530*/  IABS R11, R16 ;  /* 0x00000010000b7213 */ /* 0x000fc40000000000 */
[----:B------:R-:W-:Y:S02]  /*0540*/  ISETP.GT.U32.AND P2, PT, R4, R9, PT ;  /* 0x000000090400720c */ /* 0x000fe40003f44070 */
[----:B------:R-:W-:Y:S01]  /*0550*/  @!P3 IADD3 R5, -R5, RZ, RZ ;  /* 0x000000ff0505b210 */ /* 0x000fe20007ffe1ff */
[----:B------:R-:W-:Y:S01]  /*0560*/  IMAD.HI.U32 R8, R6, R11, RZ ;  /* 0x0000000b06087227 */ /* 0x000fe200078e00ff */
[----:B------:R-:W-:Y:S02]  /*0570*/  ISETP.GE.AND P4, PT, R13, RZ, PT ;  /* 0x000000ff0d00720c */ /* 0x000fe40003f86270 */
[----:B------:R-:W-:Y:S01]  /*0580*/  SEL R0, R10, R5, !P0 ;  /* 0x000000050a007207 */ /* 0x000fe20004000000 */
[----:B------:R-:W-:Y:S01]  /*0590*/  IMAD R11, R8, R41, R11 ;  /* 0x00000029080b7224 */ /* 0x000fe200078e020b */
[----:B------:R-:W-:Y:S02]  /*05a0*/  LOP3.LUT R5, R14, 0xc, R3, 0xfe, !PT ;  /* 0x0000000c0e057812 */ /* 0x000fe400078efe03 */
[----:B------:R-:W-:-:S02]  /*05b0*/  @!P1 IADD3 R7, R7, -R4, RZ ;  /* 0x8000000407079210 */ /* 0x000fc40007ffe0ff */
[----:B------:R-:W-:Y:S02]  /*05c0*/  IABS R10, R5 ;  /* 0x00000005000a7213 */ /* 0x000fe40000000000 */
[----:B------:R-:W-:Y:S02]  /*05d0*/  @!P2 IADD3 R9, R9, -R4, RZ ;  /* 0x800000040909a210 */ /* 0x000fe40007ffe0ff */
[----:B------:R-:W-:Y:S01]  /*05e0*/  ISETP.GE.AND P2, PT, R5, RZ, PT ;  /* 0x000000ff0500720c */ /* 0x000fe20003f46270 */
[----:B------:R-:W-:Y:S01]  /*05f0*/  IMAD.HI.U32 R5, R6, R10, RZ ;  /* 0x0000000a06057227 */ /* 0x000fe200078e00ff */
[C---:B------:R-:W-:Y:S02]  /*0600*/  ISETP.GT.U32.AND P5, PT, R4.reuse, R9, PT ;  /* 0x000000090400720c */ /* 0x040fe40003fa4070 */
[C---:B------:R-:W-:Y:S01]  /*0610*/  ISETP.GT.U32.AND P1, PT, R4.reuse, R7, PT ;  /* 0x000000070400720c */ /* 0x040fe20003f24070 */
[----:B------:R-:W-:Y:S01]  /*0620*/  IMAD R13, R5, R41, R10 ;  /* 0x00000029050d7224 */ /* 0x000fe200078e020a */
[----:B------:R-:W-:-:S02]  /*0630*/  ISETP.GT.U32.AND P0, PT, R4, R11, PT ;  /* 0x0000000b0400720c */ /* 0x000fc40003f04070 */
[----:B------:R-:W-:Y:S02]  /*0640*/  IABS R17, R18 ;  /* 0x0000001200117213 */ /* 0x000fe40000000000 */
[----:B------:R-:W-:Y:S02]  /*0650*/  ISETP.GE.AND P6, PT, R12, RZ, PT ;  /* 0x000000ff0c00720c */ /* 0x000fe40003fc6270 */
[----:B------:R-:W-:Y:S01]  /*0660*/  ISETP.GE.AND P3, PT, R16, RZ, PT ;  /* 0x000000ff1000720c */ /* 0x000fe20003f66270 */
[----:B------:R-:W-:Y:S01]  /*0670*/  IMAD.HI.U32 R8, R6, R17, RZ ;  /* 0x0000001106087227 */ /* 0x000fe200078e00ff */
[----:B------:R-:W-:Y:S02]  /*0680*/  LOP3.LUT R10, R14, 0x1c, R3, 0xfe, !PT ;  /* 0x0000001c0e0a7812 */ /* 0x000fe400078efe03 */
[----:B------:R-:W-:Y:S01]  /*0690*/  @!P5 IADD3 R9, R9, -R4, RZ ;  /* 0x800000040909d210 */ /* 0x000fe20007ffe0ff */
[----:B------:R-:W-:Y:S01]  /*06a0*/  IMAD R17, R8, R41, R17 ;  /* 0x0000002908117224 */ /* 0x000fe200078e0211 */
[----:B------:R-:W-:-:S02]  /*06b0*/  ISETP.GT.U32.AND P5, PT, R4, R13, PT ;  /* 0x0000000d0400720c */ /* 0x000fc40003fa4070 */
[-C--:B------:R-:W-:Y:S02]  /*06c0*/  @!P1 IADD3 R7, R7, -R4.reuse, RZ ;  /* 0x8000000407079210 */ /* 0x080fe40007ffe0ff */
[----:B------:R-:W-:Y:S02]  /*06d0*/  @!P0 IADD3 R11, R11, -R4, RZ ;  /* 0x800000040b0b8210 */ /* 0x000fe40007ffe0ff */
[----:B------:R-:W-:Y:S02]  /*06e0*/  @!P6 IADD3 R9, -R9, RZ, RZ ;  /* 0x000000ff0909e210 */ /* 0x000fe40007ffe1ff */
[----:B------:R-:W-:Y:S02]  /*06f0*/  ISETP.GT.U32.AND P6, PT, R4, R17, PT ;  /* 0x000000110400720c */ /* 0x000fe40003fc4070 */
[----:B------:R-:W-:Y:S02]  /*0700*/  MOV R5, R7 ;  /* 0x0000000700057202 */ /* 0x000fe40000000f00 */
[----:B------:R-:W-:-:S02]  /*0710*/  LOP3.LUT R7, R14, 0x14, R3, 0xfe, !PT ;  /* 0x000000140e077812 */ /* 0x000fc400078efe03 */
[----:B------:R-:W-:Y:S02]  /*0720*/  @!P5 IADD3 R13, R13, -R4, RZ ;  /* 0x800000040d0dd210 */ /* 0x000fe40007ffe0ff */
[C---:B------:R-:W-:Y:S02]  /*0730*/  ISETP.GT.U32.AND P0, PT, R4.reuse, R11, PT ;  /* 0x0000000b0400720c */ /* 0x040fe40003f04070 */
[----:B------:R-:W-:Y:S02]  /*0740*/  IABS R12, R7 ;  /* 0x00000007000c7213 */ /* 0x000fe40000000000 */
[----:B------:R-:W-:Y:S02]  /*0750*/  ISETP.GT.U32.AND P5, PT, R4, R13, PT ;  /* 0x0000000d0400720c */ /* 0x000fe40003fa4070 */
[----:B------:R-:W-:Y:S02]  /*0760*/  @!P4 IADD3 R5, -R5, RZ, RZ ;  /* 0x000000ff0505c210 */ /* 0x000fe40007ffe1ff */
[----:B------:R-:W-:Y:S01]  /*0770*/  ISETP.GE.AND P4, PT, R7, RZ, PT ;  /* 0x000000ff0700720c */ /* 0x000fe20003f86270 */
[----:B------:R-:W-:Y:S01]  /*0780*/  IMAD.HI.U32 R7, R6, R12, RZ ;  /* 0x0000000c06077227 */ /* 0x000fe200078e00ff */
[----:B------:R-:W-:-:S02]  /*0790*/  LOP3.LUT R8, R14, 0x18, R3, 0xfe, !PT ;  /* 0x000000180e087812 */ /* 0x000fc400078efe03 */
[----:B------:R-:W-:Y:S01]  /*07a0*/  @!P6 IADD3 R17, R17, -R4, RZ ;  /* 0x800000041111e210 */ /* 0x000fe20007ffe0ff */
[----:B------:R-:W-:Y:S01]  /*07b0*/  IMAD R7, R7, R41, R12 ;  /* 0x0000002907077224 */ /* 0x000fe200078e020c */
[----:B------:R-:W-:Y:S02]  /*07c0*/  IABS R19, R8 ;  /* 0x0000000800137213 */ /* 0x000fe40000000000 */
[----:B------:R-:W-:Y:S02]  /*07d0*/  @!P0 IADD3 R11, R11, -R4, RZ ;  /* 0x800000040b0b8210 */ /* 0x000fe40007ffe0ff */
[----:B------:R-:W-:Y:S02]  /*07e0*/  LOP3.LUT R12, R14, 0x20, R3, 0xfe, !PT ;  /* 0x000000200e0c7812 */ /* 0x000fe400078efe03 */
[----:B------:R-:W-:Y:S02]  /*07f0*/  IABS R21, R10 ;  /* 0x0000000a00157213 */ /* 0x000fe40000000000 */
[----:B------:R-:W-:-:S02]  /*0800*/  ISETP.GT.U32.AND P6, PT, R4, R17, PT ;  /* 0x000000110400720c */ /* 0x000fc40003fc4070 */
[----:B------:R-:W-:Y:S01]  /*0810*/  ISETP.GE.AND P0, PT, R8, RZ, PT ;  /* 0x000000ff0800720c */ /* 0x000fe20003f06270 */
[----:B------:R-:W-:Y:S01]  /*0820*/  IMAD.HI.U32 R8, R6, R19, RZ ;  /* 0x0000001306087227 */ /* 0x000fe200078e00ff */
[----:B------:R-:W-:Y:S02]  /*0830*/  @!P5 IADD3 R13, R13, -R4, RZ ;  /* 0x800000040d0dd210 */ /* 0x000fe40007ffe0ff */
[----:B------:R-:W-:Y:S01]  /*0840*/  @!P3 IADD3 R11, -R11, RZ, RZ ;  /* 0x000000ff0b0bb210 */ /* 0x000fe20007ffe1ff */
[----:B------:R-:W-:Y:S01]  /*0850*/  IMAD R19, R8, R41, R19 ;  /* 0x0000002908137224 */ /* 0x000fe200078e0213 */
[----:B------:R-:W-:Y:S02]  /*0860*/  IABS R23, R12 ;  /* 0x0000000c00177213 */ /* 0x000fe40000000000 */
[----:B------:R-:W-:Y:S02]  /*0870*/  ISETP.GT.U32.AND P5, PT, R4, R7, PT ;  /* 0x000000070400720c */ /* 0x000fe40003fa4070 */
[----:B------:R-:W-:Y:S01]  /*0880*/  ISETP.GE.AND P3, PT, R10, RZ, PT ;  /* 0x000000ff0a00720c */ /* 0x000fe20003f66270 */
[----:B------:R-:W-:Y:S01]  /*0890*/  IMAD.HI.U32 R10, R6, R21, RZ ;  /* 0x00000015060a7227 */ /* 0x000fe200078e00ff */
[----:B------:R-:W-:-:S02]  /*08a0*/  @!P2 IADD3 R13, -R13, RZ, RZ ;  /* 0x000000ff0d0da210 */ /* 0x000fc40007ffe1ff */
[----:B------:R-:W-:Y:S01]  /*08b0*/  ISETP.GT.U32.AND P2, PT, R4, R19, PT ;  /* 0x000000130400720c */ /* 0x000fe20003f44070 */
[----:B------:R-:W-:Y:S01]  /*08c0*/  IMAD.HI.U32 R8, R6, R23, RZ ;  /* 0x0000001706087227 */ /* 0x000fe200078e00ff */
[-C--:B------:R-:W-:Y:S02]  /*08d0*/  @!P6 IADD3 R17, R17, -R4.reuse, RZ ;  /* 0x800000041111e210 */ /* 0x080fe40007ffe0ff */
[----:B------:R-:W-:Y:S01]  /*08e0*/  LOP3.LUT R16, R14, 0x24, R3, 0xfe, !PT ;  /* 0x000000240e107812 */ /* 0x000fe200078efe03 */
[-C--:B------:R-:W-:Y:S01]  /*08f0*/  IMAD R21, R10, R41.reuse, R21 ;  /* 0x000000290a157224 */ /* 0x080fe200078e0215 */
[----:B------:R-:W-:Y:S01]  /*0900*/  ISETP.GE.AND P1, PT, R18, RZ, PT ;  /* 0x000000ff1200720c */ /* 0x000fe20003f26270 */
[----:B------:R-:W-:Y:S01]  /*0910*/  IMAD R23, R8, R41, R23 ;  /* 0x0000002908177224 */ /* 0x000fe200078e0217 */
[----:B------:R-:W-:Y:S02]  /*0920*/  @!P5 IADD3 R7, R7, -R4, RZ ;  /* 0x800000040707d210 */ /* 0x000fe40007ffe0ff */
[----:B------:R-:W-:-:S02]  /*0930*/  ISETP.GT.U32.AND P6, PT, R4, R21, PT ;  /* 0x000000150400720c */ /* 0x000fc40003fc4070 */
[----:B------:R-:W-:Y:S02]  /*0940*/  ISETP.GT.U32.AND P5, PT, R4, R23, PT ;  /* 0x000000170400720c */ /* 0x000fe40003fa4070 */
[C-C-:B------:R-:W-:Y:S02]  /*0950*/  LOP3.LUT R18, R14.reuse, 0x28, R3.reuse, 0xfe, !PT ;  /* 0x000000280e127812 */ /* 0x140fe400078efe03 */
[----:B------:R-:W-:Y:S02]  /*0960*/  @!P2 IADD3 R19, R19, -R4, RZ ;  /* 0x800000041313a210 */ /* 0x000fe40007ffe0ff */
[----:B------:R-:W-:Y:S02]  /*0970*/  IABS R25, R16 ;  /* 0x0000001000197213 */ /* 0x000fe40000000000 */
[----:B------:R-:W-:Y:S02]  /*0980*/  LOP3.LUT R20, R14, 0x2c, R3, 0xfe, !PT ;  /* 0x0000002c0e147812 */ /* 0x000fe400078efe03 */
[----:B------:R-:W-:Y:S01]  /*0990*/  IABS R27, R18 ;  /* 0x00000012001b7213 */ /* 0x000fe20000000000 */
[----:B------:R-:W-:Y:S01]  /*09a0*/  IMAD.HI.U32 R8, R6, R25, RZ ;  /* 0x0000001906087227 */ /* 0x000fe200078e00ff */
[----:B------:R-:W-:-:S02]  /*09b0*/  @!P6 IADD3 R21, R21, -R4, RZ ;  /* 0x800000041515e210 */ /* 0x000fc40007ffe0ff */
[----:B------:R-:W-:Y:S01]  /*09c0*/  ISETP.GT.U32.AND P6, PT, R4, R19, PT ;  /* 0x000000130400720c */ /* 0x000fe20003fc4070 */
[----:B------:R-:W-:Y:S01]  /*09d0*/  IMAD.HI.U32 R10, R6, R27, RZ ;  /* 0x0000001b060a7227 */ /* 0x000fe200078e00ff */
[----:B------:R-:W-:Y:S02]  /*09e0*/  @!P5 IADD3 R23, R23, -R4, RZ ;  /* 0x800000041717d210 */ /* 0x000fe40007ffe0ff */
[----:B------:R-:W-:Y:S01]  /*09f0*/  IABS R29, R20 ;  /* 0x00000014001d7213 */ /* 0x000fe20000000000 */
[----:B------:R-:W-:Y:S01]  /*0a00*/  IMAD R25, R8, R41, R25 ;  /* 0x0000002908197224 */ /* 0x000fe200078e0219 */
[----:B------:R-:W-:Y:S01]  /*0a10*/  ISETP.GT.U32.AND P5, PT, R4, R21, PT ;  /* 0x000000150400720c */ /* 0x000fe20003fa4070 */
[----:B------:R-:W-:Y:S01]  /*0a20*/  IMAD R27, R10, R41, R27 ;  /* 0x000000290a1b7224 */ /* 0x000fe200078e021b */
[----:B------:R-:W-:Y:S01]  /*0a30*/  LOP3.LUT R10, R14, 0x30, R3, 0xfe, !PT ;  /* 0x000000300e0a7812 */ /* 0x000fe200078efe03 */
[----:B------:R-:W-:Y:S01]  /*0a40*/  IMAD.HI.U32 R8, R6, R29, RZ ;  /* 0x0000001d06087227 */ /* 0x000fe200078e00ff */
[----:B------:R-:W-:-:S02]  /*0a50*/  @!P1 IADD3 R17, -R17, RZ, RZ ;  /* 0x000000ff11119210 */ /* 0x000fc40007ffe1ff */
[----:B------:R-:W-:Y:S01]  /*0a60*/  IABS R31, R10 ;  /* 0x0000000a001f7213 */ /* 0x000fe20000000000 */
[----:B------:R-:W-:Y:S01]  /*0a70*/  IMAD R29, R8, R41, R29 ;  /* 0x00000029081d7224 */ /* 0x000fe200078e021d */
[-C--:B------:R-:W-:Y:S02]  /*0a80*/  @!P6 IADD3 R19, R19, -R4.reuse, RZ ;  /* 0x800000041313e210 */ /* 0x080fe40007ffe0ff */
[----:B------:R-:W-:Y:S01]  /*0a90*/  ISETP.GT.U32.AND P1, PT, R4, R23, PT ;  /* 0x000000170400720c */ /* 0x000fe20003f24070 */
[----:B------:R-:W-:Y:S01]  /*0aa0*/  IMAD.HI.U32 R8, R6, R31, RZ ;  /* 0x0000001f06087227 */ /* 0x000fe200078e00ff */
[----:B------:R-:W-:Y:S02]  /*0ab0*/  ISETP.GT.U32.AND P6, PT, R4, R27, PT ;  /* 0x0000001b0400720c */ /* 0x000fe40003fc4070 */
[----:B------:R-:W-:Y:S01]  /*0ac0*/  @!P5 IADD3 R21, R21, -R4, RZ ;  /* 0x800000041515d210 */ /* 0x000fe20007ffe0ff */
[----:B------:R-:W-:Y:S01]  /*0ad0*/  IMAD R31, R8, R41, R31 ;  /* 0x00000029081f7224 */ /* 0x000fe200078e021f */
[----:B------:R-:W-:-:S02]  /*0ae0*/  ISETP.GT.U32.AND P5, PT, R4, R29, PT ;  /* 0x0000001d0400720c */ /* 0x000fc40003fa4070 */
[----:B------:R-:W-:Y:S02]  /*0af0*/  LOP3.LUT R22, R14, 0x34, R3, 0xfe, !PT ;  /* 0x000000340e167812 */ /* 0x000fe400078efe03 */
[----:B------:R-:W-:Y:S02]  /*0b00*/  ISETP.GT.U32.AND P2, PT, R4, R7, PT ;  /* 0x000000070400720c */ /* 0x000fe40003f44070 */
[----:B------:R-:W-:Y:S02]  /*0b10*/  IABS R33, R22 ;  /* 0x0000001600217213 */ /* 0x000fe40000000000 */
[-C--:B------:R-:W-:Y:S02]  /*0b20*/  @!P1 IADD3 R23, R23, -R4.reuse, RZ ;  /* 0x8000000417179210 */ /* 0x080fe40007ffe0ff */
[----:B------:R-:W-:Y:S01]  /*0b30*/  @!P6 IADD3 R27, R27, -R4, RZ ;  /* 0x800000041b1be210 */ /* 0x000fe20007ffe0ff */
[----:B------:R-:W-:Y:S01]  /*0b40*/  IMAD.HI.U32 R8, R6, R33, RZ ;  /* 0x0000002106087227 */ /* 0x000fe200078e00ff */
[----:B------:R-:W-:-:S02]  /*0b50*/  ISETP.GE.AND P1, PT, R12, RZ, PT ;  /* 0x000000ff0c00720c */ /* 0x000fc40003f26270 */
[----:B------:R-:W-:Y:S01]  /*0b60*/  ISETP.GT.U32.AND P6, PT, R4, R31, PT ;  /* 0x0000001f0400720c */ /* 0x000fe20003fc4070 */
[----:B------:R-:W-:Y:S01]  /*0b70*/  IMAD R33, R8, R41, R33 ;  /* 0x0000002908217224 */ /* 0x000fe200078e0221 */
[----:B------:R-:W-:Y:S02]  /*0b80*/  LOP3.LUT R12, R14, 0x38, R3, 0xfe, !PT ;  /* 0x000000380e0c7812 */ /* 0x000fe400078efe03 */
[----:B------:R-:W-:Y:S02]  /*0b90*/  @!P5 IADD3 R29, R29, -R4, RZ ;  /* 0x800000041d1dd210 */ /* 0x000fe40007ffe0ff */
[----:B------:R-:W-:Y:S02]  /*0ba0*/  IABS R35, R12 ;  /* 0x0000000c00237213 */ /* 0x000fe40000000000 */
[----:B------:R-:W-:Y:S02]  /*0bb0*/  ISETP.GT.U32.AND P5, PT, R4, R29, PT ;  /* 0x0000001d0400720c */ /* 0x000fe40003fa4070 */
[----:B------:R-:W-:Y:S01]  /*0bc0*/  @!P2 IADD3 R7, R7, -R4, RZ ;  /* 0x800000040707a210 */ /* 0x000fe20007ffe0ff */
[----:B------:R-:W-:Y:S01]  /*0bd0*/  IMAD.HI.U32 R8, R6, R35, RZ ;  /* 0x0000002306087227 */ /* 0x000fe200078e00ff */
[----:B------:R-:W-:-:S02]  /*0be0*/  ISETP.GT.U32.AND P2, PT, R4, R25, PT ;  /* 0x000000190400720c */ /* 0x000fc40003f44070 */
[-C--:B------:R-:W-:Y:S01]  /*0bf0*/  @!P6 IADD3 R31, R31, -R4.reuse, RZ ;  /* 0x800000041f1fe210 */ /* 0x080fe20007ffe0ff */
[----:B------:R-:W-:Y:S01]  /*0c00*/  IMAD R35, R8, R41, R35 ;  /* 0x0000002908237224 */ /* 0x000fe200078e0223 */
[----:B------:R-:W-:Y:S02]  /*0c10*/  SHF.L.U32 R0, R0, 0x5, RZ ;  /* 0x0000000500007819 */ /* 0x000fe400000006ff */
[----:B------:R-:W-:Y:S02]  /*0c20*/  ISETP.GT.U32.AND P6, PT, R4, R31, PT ;  /* 0x0000001f0400720c */ /* 0x000fe40003fc4070 */
[----:B------:R-:W-:Y:S02]  /*0c30*/  LOP3.LUT R53, R0, R3, RZ, 0xfc, !PT ;  /* 0x0000000300357212 */ /* 0x000fe400078efcff */
[-C--:B------:R-:W-:Y:S02]  /*0c40*/  @!P5 IADD3 R29, R29, -R4.reuse, RZ ;  /* 0x800000041d1dd210 */ /* 0x080fe40007ffe0ff */
[----:B------:R-:W-:Y:S01]  /*0c50*/  ISETP.GT.U32.AND P5, PT, R4, R35, PT ;  /* 0x000000230400720c */ /* 0x000fe20003fa4070 */
[----:B------:R-:W-:Y:S01]  /*0c60*/  IMAD.HI R8, R53, 0x2fa0be83, RZ ;  /* 0x2fa0be8335087827 */ /* 0x000fe200078e02ff */
[----:B------:R-:W-:-:S02]  /*0c70*/  @!P2 IADD3 R25, R25, -R4, RZ ;  /* 0x800000041919a210 */ /* 0x000fc40007ffe0ff */
[----:B------:R-:W-:Y:S02]  /*0c80*/  @!P4 IADD3 R7, -R7, RZ, RZ ;  /* 0x000000ff0707c210 */ /* 0x000fe40007ffe1ff */
[----:B------:R-:W-:Y:S02]  /*0c90*/  ISETP.GT.U32.AND P4, PT, R4, R25, PT ;  /* 0x000000190400720c */ /* 0x000fe40003f84070 */
[-C--:B------:R-:W-:Y:S02]  /*0ca0*/  @!P6 IADD3 R31, R31, -R4.reuse, RZ ;  /* 0x800000041f1fe210 */ /* 0x080fe40007ffe0ff */
[----:B------:R-:W-:Y:S02]  /*0cb0*/  ISETP.GE.AND P6, PT, R12, RZ, PT ;  /* 0x000000ff0c00720c */ /* 0x000fe40003fc6270 */
[----:B------:R-:W-:Y:S02]  /*0cc0*/  LOP3.LUT R12, R14, 0x3c, R3, 0xfe, !PT ;  /* 0x0000003c0e0c7812 */ /* 0x000fe400078efe03 */
[----:B------:R-:W-:-:S02]  /*0cd0*/  @!P5 IADD3 R35, R35, -R4, RZ ;  /* 0x800000042323d210 */ /* 0x000fc40007ffe0ff */
[----:B------:R-:W-:Y:S02]  /*0ce0*/  IABS R43, R12 ;  /* 0x0000000c002b7213 */ /* 0x000fe40000000000 */
[----:B------:R-:W-:Y:S02]  /*0cf0*/  ISETP.GT.U32.AND P5, PT, R4, R35, PT ;  /* 0x000000230400720c */ /* 0x000fe40003fa4070 */
[----:B------:R-:W-:Y:S01]  /*0d00*/  @!P3 IADD3 R21, -R21, RZ, RZ ;  /* 0x000000ff1515b210 */ /* 0x000fe20007ffe1ff */
[----:B------:R-:W-:Y:S01]  /*0d10*/  IMAD.HI.U32 R6, R6, R43, RZ ;  /* 0x0000002b06067227 */ /* 0x000fe200078e00ff */
[----:B------:R-:W-:Y:S02]  /*0d20*/  ISETP.GT.U32.AND P3, PT, R4, R33, PT ;  /* 0x000000210400720c */ /* 0x000fe40003f64070 */
[----:B------:R-:W-:Y:S02]  /*0d30*/  SHF.R.U32.HI R37, RZ, 0x1f, R8 ;  /* 0x0000001fff257819 */ /* 0x000fe40000011608 */
[----:B------:R-:W-:-:S02]  /*0d40*/  ISETP.GE.AND P2, PT, R16, RZ, PT ;  /* 0x000000ff1000720c */ /* 0x000fc40003f46270 */
[----:B------:R-:W-:Y:S01]  /*0d50*/  LEA.HI.SX32 R8, R8, R37, 0x1b ;  /* 0x0000002508087211 */ /* 0x000fe200078fdaff */
[----:B------:R-:W-:Y:S01]  /*0d60*/  IMAD R37, R6, R41, R43 ;  /* 0x0000002906257224 */ /* 0x000fe200078e022b */
[-C--:B------:R-:W-:Y:S02]  /*0d70*/  @!P4 IADD3 R25, R25, -R4.reuse, RZ ;  /* 0x800000041919c210 */ /* 0x080fe40007ffe0ff */
[-C--:B------:R-:W-:Y:S02]  /*0d80*/  @!P5 IADD3 R35, R35, -R4.reuse, RZ ;  /* 0x800000042323d210 */ /* 0x080fe40007ffe0ff */
[----:B------:R-:W-:Y:S02]  /*0d90*/  ISETP.GT.U32.AND P5, PT, R4, R37, PT ;  /* 0x000000250400720c */ /* 0x000fe40003fa4070 */
[----:B------:R-:W-:Y:S02]  /*0da0*/  @!P3 IADD3 R33, R33, -R4, RZ ;  /* 0x800000042121b210 */ /* 0x000fe40007ffe0ff */
[----:B------:R-:W-:-:S02]  /*0db0*/  @!P0 IADD3 R19, -R19, RZ, RZ ;  /* 0x000000ff13138210 */ /* 0x000fc40007ffe1ff */
[----:B------:R-:W-:Y:S02]  /*0dc0*/  @!P2 IADD3 R25, -R25, RZ, RZ ;  /* 0x000000ff1919a210 */ /* 0x000fe40007ffe1ff */
[C---:B------:R-:W-:Y:S02]  /*0dd0*/  ISETP.GT.U32.AND P0, PT, R4.reuse, R27, PT ;  /* 0x0000001b0400720c */ /* 0x040fe40003f04070 */
[----:B------:R-:W-:Y:S02]  /*0de0*/  ISETP.GT.U32.AND P2, PT, R4, R33, PT ;  /* 0x000000210400720c */ /* 0x000fe40003f44070 */
[--C-:B------:R-:W-:Y:S02]  /*0df0*/  LOP3.LUT R24, R0, 0xc, R3.reuse, 0xfe, !PT ;  /* 0x0000000c00187812 */ /* 0x100fe400078efe03 */
[----:B------:R-:W-:Y:S02]  /*0e00*/  @!P5 IADD3 R37, R37, -R4, RZ ;  /* 0x800000042525d210 */ /* 0x000fe40007ffe0ff */
[----:B------:R-:W-:Y:S01]  /*0e10*/  ISETP.GE.AND P3, PT, R22, RZ, PT ;  /* 0x000000ff1600720c */ /* 0x000fe20003f66270 */
[----:B------:R-:W-:Y:S01]  /*0e20*/  IMAD.HI R6, R24, 0x2fa0be83, RZ ;  /* 0x2fa0be8318067827 */ /* 0x000fe200078e02ff */
[----:B------:R-:W-:-:S02]  /*0e30*/  LOP3.LUT R22, R0, 0x8, R3, 0xfe, !PT ;  /* 0x0000000800167812 */ /* 0x000fc400078efe03 */
[----:B------:R-:W-:Y:S02]  /*0e40*/  ISETP.GT.U32.AND P5, PT, R4, R37, PT ;  /* 0x000000250400720c */ /* 0x000fe40003fa4070 */
[----:B------:R-:W-:Y:S02]  /*0e50*/  @!P1 IADD3 R23, -R23, RZ, RZ ;  /* 0x000000ff17179210 */ /* 0x000fe40007ffe1ff */
[----:B------:R-:W-:Y:S02]  /*0e60*/  ISETP.GE.AND P1, PT, R18, RZ, PT ;  /* 0x000000ff1200720c */ /* 0x000fe40003f26270 */
[-C--:B------:R-:W-:Y:S02]  /*0e70*/  @!P0 IADD3 R27, R27, -R4.reuse, RZ ;  /* 0x800000041b1b8210 */ /* 0x080fe40007ffe0ff */
[----:B------:R-:W-:Y:S02]  /*0e80*/  LOP3.LUT R18, R0, 0x4, R3, 0xfe, !PT ;  /* 0x0000000400127812 */ /* 0x000fe400078efe03 */
[----:B------:R-:W-:-:S02]  /*0e90*/  @!P2 IADD3 R33, R33, -R4, RZ ;  /* 0x800000042121a210 */ /* 0x000fc40007ffe0ff */
[----:B------:R-:W-:Y:S01]  /*0ea0*/  ISETP.GE.AND P4, PT, R20, RZ, PT ;  /* 0x000000ff1400720c */ /* 0x000fe20003f86270 */
[----:B------:R-:W-:Y:S01]  /*0eb0*/  IMAD R20, R8, -0xac, R53 ;  /* 0xffffff5408147824 */ /* 0x000fe200078e0235 */
[----:B------:R-:W-:Y:S01]  /*0ec0*/  ISETP.GE.AND P0, PT, R10, RZ, PT ;  /* 0x000000ff0a00720c */ /* 0x000fe20003f06270 */
[----:B------:R-:W-:Y:S01]  /*0ed0*/  IMAD.HI R10, R18, 0x2fa0be83, RZ ;  /* 0x2fa0be83120a7827 */ /* 0x000fe200078e02ff */
[----:B------:R-:W-:Y:S02]  /*0ee0*/  ISETP.GE.AND P2, PT, R12, RZ, PT ;  /* 0x000000ff0c00720c */ /* 0x000fe40003f46270 */
[----:B------:R-:W-:Y:S01]  /*0ef0*/  SHF.R.U32.HI R43, RZ, 0x1f, R6 ;  /* 0x0000001fff2b7819 */ /* 0x000fe20000011606 */
[----:B------:R-:W-:Y:S01]  /*0f00*/  IMAD.HI R12, R22, 0x2fa0be83, RZ ;  /* 0x2fa0be83160c7827 */ /* 0x000fe200078e02ff */
[----:B------:R-:W-:Y:S02]  /*0f10*/  LOP3.LUT R28, R0, 0x14, R3, 0xfe, !PT ;  /* 0x00000014001c7812 */ /* 0x000fe400078efe03 */
[----:B------:R-:W-:-:S02]  /*0f20*/  LEA.HI.SX32 R43, R6, R43, 0x1b ;  /* 0x0000002b062b7211 */ /* 0x000fc400078fdaff */
[----:B------:R-:W-:Y:S01]  /*0f30*/  SHF.R.U32.HI R41, RZ, 0x1f, R12 ;  /* 0x0000001fff297819 */ /* 0x000fe2000001160c */
[----:B------:R-:W-:Y:S01]  /*0f40*/  IMAD.HI R6, R28, 0x2fa0be83, RZ ;  /* 0x2fa0be831c067827 */ /* 0x000fe200078e02ff */
[----:B------:R-:W-:Y:S02]  /*0f50*/  SHF.R.U32.HI R39, RZ, 0x1f, R10 ;  /* 0x0000001fff277819 */ /* 0x000fe4000001160a */
[C-C-:B------:R-:W-:Y:S01]  /*0f60*/  LOP3.LUT R26, R0.reuse, 0x10, R3.reuse, 0xfe, !PT ;  /* 0x00000010001a7812 */ /* 0x140fe200078efe03 */
[----:B------:R-:W-:Y:S01]  /*0f70*/  IMAD R43, R43, -0xac, R24 ;  /* 0xffffff542b2b7824 */ /* 0x000fe200078e0218 */
[C-C-:B------:R-:W-:Y:S02]  /*0f80*/  LOP3.LUT R30, R0.reuse, 0x18, R3.reuse, 0xfe, !PT ;  /* 0x00000018001e7812 */ /* 0x140fe400078efe03 */
[----:B------:R-:W-:Y:S02]  /*0f90*/  LOP3.LUT R32, R0, 0x1c, R3, 0xfe, !PT ;  /* 0x0000001c00207812 */ /* 0x000fe400078efe03 */
[----:B------:R-:W-:-:S02]  /*0fa0*/  @!P5 IADD3 R37, R37, -R4, RZ ;  /* 0x800000042525d210 */ /* 0x000fc40007ffe0ff */
[----:B------:R-:W-:Y:S01]  /*0fb0*/  LEA.HI.SX32 R41, R12, R41, 0x1b ;  /* 0x000000290c297211 */ /* 0x000fe200078fdaff */
[----:B------:R-:W-:Y:S01]  /*0fc0*/  IMAD.HI R12, R30, 0x2fa0be83, RZ ;  /* 0x2fa0be831e0c7827 */ /* 0x000fe200078e02ff */
[----:B------:R-:W-:Y:S02]  /*0fd0*/  ISETP.NE.AND P5, PT, R2, RZ, PT ;  /* 0x000000ff0200720c */ /* 0x000fe40003fa5270 */
[----:B------:R-:W-:Y:S01]  /*0fe0*/  LOP3.LUT R2, RZ, R2, RZ, 0x33, !PT ;  /* 0x00000002ff027212 */ /* 0x000fe200078e33ff */
[----:B------:R-:W-:Y:S01]  /*0ff0*/  IMAD.HI R16, R32, 0x2fa0be83, RZ ;  /* 0x2fa0be8320107827 */ /* 0x000fe200078e02ff */
[----:B------:R-:W-:Y:S02]  /*1000*/  SHF.L.U32 R24, R15, 0x2, RZ ;  /* 0x000000020f187819 */ /* 0x000fe400000006ff */
[----:B------:R-:W-:Y:S01]  /*1010*/  LEA.HI.SX32 R39, R10, R39, 0x1b ;  /* 0x000000270a277211 */ /* 0x000fe200078fdaff */
[----:B------:R-:W-:Y:S01]  /*1020*/  IMAD.HI R10, R26, 0x2fa0be83, RZ ;  /* 0x2fa0be831a0a7827 */ /* 0x000fe200078e02ff */
[----:B------:R-:W-:-:S02]  /*1030*/  @!P1 IADD3 R27, -R27, RZ, RZ ;  /* 0x000000ff1b1b9210 */ /* 0x000fc40007ffe1ff */
[----:B------:R-:W-:Y:S01]  /*1040*/  @!P4 IADD3 R29, -R29, RZ, RZ ;  /* 0x000000ff1d1dc210 */ /* 0x000fe20007ffe1ff */
[----:B------:R-:W-:Y:S01]  /*1050*/  IMAD R41, R41, -0xac, R22 ;  /* 0xffffff5429297824 */ /* 0x000fe200078e0216 */
[----:B------:R-:W-:Y:S01]  /*1060*/  @!P0 IADD3 R31, -R31, RZ, RZ ;  /* 0x000000ff1f1f8210 */ /* 0x000fe20007ffe1ff */
[----:B------:R-:W-:Y:S01]  /*1070*/  IMAD R39, R39, -0xac, R18 ;  /* 0xffffff5427277824 */ /* 0x000fe200078e0212 */
[----:B------:R-:W-:Y:S02]  /*1080*/  @!P3 IADD3 R33, -R33, RZ, RZ ;  /* 0x000000ff2121b210 */ /* 0x000fe40007ffe1ff */
[----:B------:R-:W-:Y:S02]  /*1090*/  @!P6 IADD3 R35, -R35, RZ, RZ ;  /* 0x000000ff2323e210 */ /* 0x000fe40007ffe1ff */
[----:B------:R-:W-:Y:S02]  /*10a0*/  @!P2 IADD3 R37, -R37, RZ, RZ ;  /* 0x000000ff2525a210 */ /* 0x000fe40007ffe1ff */
[----:B------:R-:W-:-:S02]  /*10b0*/  SHF.R.U32.HI R47, RZ, 0x1f, R6 ;  /* 0x0000001fff2f7819 */ /* 0x000fc40000011606 */
[----:B------:R-:W-:Y:S02]  /*10c0*/  SEL R53, R2, R5, !P5 ;  /* 0x0000000502357207 */ /* 0x000fe40006800000 */
[----:B------:R-:W-:Y:S02]  /*10d0*/  LOP3.LUT R22, R24, 0x7c, RZ, 0xc0, !PT ;  /* 0x0000007c18167812 */ /* 0x000fe400078ec0ff */
[C---:B------:R-:W-:Y:S02]  /*10e0*/  SEL R55, R2.reuse, R9, !P5 ;  /* 0x0000000902377207 */ /* 0x040fe40006800000 */
[C---:B------:R-:W-:Y:S01]  /*10f0*/  SEL R57, R2.reuse, R11, !P5 ;  /* 0x0000000b02397207 */ /* 0x040fe20006800000 */
[--C-:B------:R-:W-:Y:S01]  /*1100*/  IMAD R122, R53, 0xac, R22.reuse ;  /* 0x000000ac357a7824 */ /* 0x100fe200078e0216 */
        /* <DEDUP_REMOVED lines=8> */
[----:B------:R-:W-:Y:S01]  /*1190*/  SEL R65, R2, R21, !P5 ;  /* 0x0000001502417207 */ /* 0x000fe20006800000 */
[----:B------:R-:W-:Y:S01]  /*11a0*/  IMAD.WIDE R122, R122, R93, c[0x0][0x160] ;  /* 0x000058007a7a7625 */ /* 0x000fe200078e025d */
[C---:B------:R-:W-:Y:S01]  /*11b0*/  SEL R67, R2.reuse, R23, !P5 ;  /* 0x0000001702437207 */ /* 0x040fe20006800000 */
[----:B------:R-:W-:Y:S01]  /*11c0*/  CS2R R52, SRZ ;  /* 0x0000000000347805 */ /* 0x000fe2000001ff00 */
[C---:B------:R-:W-:Y:S01]  /*11d0*/  SEL R25, R2.reuse, R25, !P5 ;  /* 0x0000001902197207 */ /* 0x040fe20006800000 */
[--C-:B------:R-:W-:Y:S01]  /*11e0*/  IMAD R112, R63, 0xac, R22.reuse ;  /* 0x000000ac3f707824 */ /* 0x100fe200078e0216 */
[C---:B------:R-:W-:Y:S01]  /*11f0*/  SEL R27, R2.reuse, R27, !P5 ;  /* 0x0000001b021b7207 */ /* 0x040fe20006800000 */
[----:B------:R-:W-:Y:S01]  /*1200*/  IMAD R110, R19, 0xac, R22 ;  /* 0x000000ac136e7824 */ /* 0x000fe200078e0216 */
[----:B------:R-:W-:Y:S01]  /*1210*/  SEL R29, R2, R29, !P5 ;  /* 0x0000001d021d7207 */ /* 0x000fe20006800000 */
[----:B------:R-:W-:Y:S01]  /*1220*/  IMAD.WIDE R120, R120, R93, c[0x0][0x160] ;  /* 0x0000580078787625 */ /* 0x000fe200078e025d */
[C---:B------:R-:W-:Y:S01]  /*1230*/  SEL R31, R2.reuse, R31, !P5 ;  /* 0x0000001f021f7207 */ /* 0x040fe20006800000 */
[----:B------:R-:W-:Y:S01]  /*1240*/  CS2R R54, SRZ ;  /* 0x0000000000367805 */ /* 0x000fe2000001ff00 */
[----:B------:R-:W-:Y:S01]  /*1250*/  SEL R33, R2, R33, !P5 ;  /* 0x0000002102217207 */ /* 0x000fe20006800000 */
[----:B------:R-:W-:Y:S01]  /*1260*/  IMAD.WIDE R118, R118, R93, c[0x0][0x160] ;  /* 0x0000580076767625 */ /* 0x000fe200078e025d */
[----:B------:R-:W-:-:S02]  /*1270*/  SEL R35, R2, R35, !P5 ;  /* 0x0000002302237207 */ /* 0x000fc40006800000 */
[----:B------:R-:W-:Y:S01]  /*1280*/  SEL R37, R2, R37, !P5 ;  /* 0x0000002502257207 */ /* 0x000fe20006800000 */
[----:B------:R-:W-:Y:S01]  /*1290*/  IMAD R108, R65, 0xac, R22 ;  /* 0x000000ac416c7824 */ /* 0x000fe200078e0216 */
[----:B------:R-:W-:Y:S01]  /*12a0*/  LOP3.LUT R2, R3, 0x4, RZ, 0xfc, !PT ;  /* 0x0000000403027812 */ /* 0x000fe200078efcff */
[-C--:B------:R-:W-:Y:S01]  /*12b0*/  IMAD.WIDE R116, R116, R93.reuse, c[0x0][0x160] ;  /* 0x0000580074747625 */ /* 0x080fe200078e025d */
[----:B------:R-:W-:Y:S02]  /*12c0*/  SHF.R.U32.HI R45, RZ, 0x1f, R10 ;  /* 0x0000001fff2d7819 */ /* 0x000fe4000001160a */
[----:B------:R-:W-:Y:S01]  /*12d0*/  SHF.R.U32.HI R49, RZ, 0x1f, R12 ;  /* 0x0000001fff317819 */ /* 0x000fe2000001160c */
[----:B------:R-:W-:Y:S01]  /*12e0*/  IMAD R106, R67, 0xac, R22 ;  /* 0x000000ac436a7824 */ /* 0x000fe200078e0216 */
[----:B------:R-:W-:Y:S01]  /*12f0*/  SHF.R.U32.HI R51, RZ, 0x1f, R16 ;  /* 0x0000001fff337819 */ /* 0x000fe20000011610 */
[----:B------:R-:W-:Y:S01]  /*1300*/  IMAD.WIDE R114, R114, R93, c[0x0][0x160] ;  /* 0x0000580072727625 */ /* 0x000fe200078e025d */
[----:B------:R-:W-:-:S02]  /*1310*/  LOP3.LUT R4, R3, 0x8, RZ, 0xfc, !PT ;  /* 0x0000000803047812 */ /* 0x000fc400078efcff */
[----:B------:R-:W-:Y:S01]  /*1320*/  LEA.HI.SX32 R47, R6, R47, 0x1b ;  /* 0x0000002f062f7211 */ /* 0x000fe200078fdaff */
[----:B------:R-:W-:Y:S01]  /*1330*/  IMAD R104, R25, 0xac, R22 ;  /* 0x000000ac19687824 */ /* 0x000fe200078e0216 */
[C---:B------:R-:W-:Y:S01]  /*1340*/  LOP3.LUT R5, R3.reuse, 0xc, RZ, 0xfc, !PT ;  /* 0x0000000c03057812 */ /* 0x040fe200078efcff */
[-C--:B------:R-:W-:Y:S01]  /*1350*/  IMAD.WIDE R112, R112, R93.reuse, c[0x0][0x160] ;  /* 0x0000580070707625 */ /* 0x080fe200078e025d */
[C---:B------:R-:W-:Y:S02]  /*1360*/  LOP3.LUT R6, R3.reuse, 0x10, RZ, 0xfc, !PT ;  /* 0x0000001003067812 */ /* 0x040fe400078efcff */
[-C--:B------:R-:W-:Y:S01]  /*1370*/  LEA R73, R3, R22.reuse, 0x7 ;  /* 0x0000001603497211 */ /* 0x080fe200078e38ff */
[----:B------:R-:W-:Y:S01]  /*1380*/  IMAD R47, R47, -0xac, R28 ;  /* 0xffffff542f2f7824 */ /* 0x000fe200078e021c */
[----:B------:R-:W-:Y:S01]  /*1390*/  LOP3.LUT R7, R3, 0x14, RZ, 0xfc, !PT ;  /* 0x0000001403077812 */ /* 0x000fe200078efcff */
[----:B------:R-:W-:Y:S01]  /*13a0*/  IMAD R102, R27, 0xac, R22 ;  /* 0x000000ac1b667824 */ /* 0x000fe200078e0216 */
[----:B------:R-:W-:Y:S01]  /*13b0*/  LEA R2, R2, R22, 0x7 ;  /* 0x0000001602027211 */ /* 0x000fe200078e38ff */
[----:B------:R-:W-:Y:S01]  /*13c0*/  IMAD.WIDE R110, R110, R93, c[0x0][0x160] ;  /* 0x000058006e6e7625 */ /* 0x000fe200078e025d */
[----:B------:R-:W-:-:S02]  /*13d0*/  LEA.HI.SX32 R45, R10, R45, 0x1b ;  /* 0x0000002d0a2d7211 */ /* 0x000fc400078fdaff */
[----:B------:R-:W-:Y:S01]  /*13e0*/  LEA.HI.SX32 R49, R12, R49, 0x1b ;  /* 0x000000310c317211 */ /* 0x000fe200078fdaff */
[----:B------:R-:W-:Y:S01]  /*13f0*/  IMAD R100, R29, 0xac, R22 ;  /* 0x000000ac1d647824 */ /* 0x000fe200078e0216 */
[----:B------:R-:W-:Y:S01]  /*1400*/  LEA.HI.SX32 R51, R16, R51, 0x1b ;  /* 0x0000003310337211 */ /* 0x000fe200078fdaff */
[----:B------:R-:W-:Y:S01]  /*1410*/  IMAD R45, R45, -0xac, R26 ;  /* 0xffffff542d2d7824 */ /* 0x000fe200078e021a */
[----:B------:R-:W-:Y:S01]  /*1420*/  LOP3.LUT R8, R3, 0x18, RZ, 0xfc, !PT ;  /* 0x0000001803087812 */ /* 0x000fe200078efcff */
[----:B------:R-:W-:Y:S01]  /*1430*/  IMAD R49, R49, -0xac, R30 ;  /* 0xffffff5431317824 */ /* 0x000fe200078e021e */
[----:B------:R-:W-:Y:S01]  /*1440*/  LOP3.LUT R18, R3, 0x38, RZ, 0xfc, !PT ;  /* 0x0000003803127812 */ /* 0x000fe200078efcff */
[----:B------:R-:W-:Y:S01]  /*1450*/  IMAD R51, R51, -0xac, R32 ;  /* 0xffffff5433337824 */ /* 0x000fe200078e0220 */
[----:B------:R-:W-:Y:S01]  /*1460*/  LEA R4, R4, R22, 0x7 ;  /* 0x0000001604047211 */ /* 0x000fe200078e38ff */
[----:B------:R-:W-:Y:S01]  /*1470*/  IMAD.WIDE R108, R108, R93, c[0x0][0x160] ;  /* 0x000058006c6c7625 */ /* 0x000fe200078e025d */
[----:B------:R-:W-:-:S02]  /*1480*/  LOP3.LUT R9, R3, 0x1c, RZ, 0xfc, !PT ;  /* 0x0000001c03097812 */ /* 0x000fc400078efcff */
[----:B------:R-:W-:Y:S01]  /*1490*/  LOP3.LUT R10, R3, 0x20, RZ, 0xfc, !PT ;  /* 0x00000020030a7812 */ /* 0x000fe200078efcff */
[--C-:B------:R-:W-:Y:S01]  /*14a0*/  IMAD R98, R31, 0xac, R22.reuse ;  /* 0x000000ac1f627824 */ /* 0x100fe200078e0216 */
[C---:B------:R-:W-:Y:S01]  /*14b0*/  LOP3.LUT R11, R3.reuse, 0x24, RZ, 0xfc, !PT ;  /* 0x00000024030b7812 */ /* 0x040fe200078efcff */
[-C--:B------:R-:W-:Y:S01]  /*14c0*/  IMAD.WIDE R106, R106, R93.reuse, c[0x0][0x160] ;  /* 0x000058006a6a7625 */ /* 0x080fe200078e025d */
[C---:B------:R-:W-:Y:S02]  /*14d0*/  LOP3.LUT R12, R3.reuse, 0x28, RZ, 0xfc, !PT ;  /* 0x00000028030c7812 */ /* 0x040fe400078efcff */
[----:B------:R-:W-:Y:S01]  /*14e0*/  LOP3.LUT R13, R3, 0x2c, RZ, 0xfc, !PT ;  /* 0x0000002c030d7812 */ /* 0x000fe200078efcff */
[----:B------:R-:W-:Y:S01]  /*14f0*/  IMAD R96, R33, 0xac, R22 ;  /* 0x000000ac21607824 */ /* 0x000fe200078e0216 */
[C---:B------:R-:W-:Y:S01]  /*1500*/  LOP3.LUT R16, R3.reuse, 0x30, RZ, 0xfc, !PT ;  /* 0x0000003003107812 */ /* 0x040fe200078efcff */
[----:B------:R-:W-:Y:S01]  /*1510*/  IMAD.WIDE R104, R104, R93, c[0x0][0x160] ;  /* 0x0000580068687625 */ /* 0x000fe200078e025d */
[----:B------:R-:W-:-:S02]  /*1520*/  LOP3.LUT R17, R3, 0x34, RZ, 0xfc, !PT ;  /* 0x0000003403117812 */ /* 0x000fc400078efcff */
[-C--:B------:R-:W-:Y:S01]  /*1530*/  LEA R5, R5, R22.reuse, 0x7 ;  /* 0x0000001605057211 */ /* 0x080fe200078e38ff */
[--C-:B------:R-:W-:Y:S01]  /*1540*/  IMAD R20, R20, 0xac, R22.reuse ;  /* 0x000000ac14147824 */ /* 0x100fe200078e0216 */
[----:B------:R-:W-:Y:S01]  /*1550*/  LOP3.LUT R3, R3, 0x3c, RZ, 0xfc, !PT ;  /* 0x0000003c03037812 */ /* 0x000fe200078efcff */
[--C-:B------:R-:W-:Y:S01]  /*1560*/  IMAD R39, R39, 0xac, R22.reuse ;  /* 0x000000ac27277824 */ /* 0x100fe200078e0216 */
[-C--:B------:R-:W-:Y:S01]  /*1570*/  LEA R6, R6, R22.reuse, 0x7 ;  /* 0x0000001606067211 */ /* 0x080fe200078e38ff */
[--C-:B------:R-:W-:Y:S01]  /*1580*/  IMAD R41, R41, 0xac, R22.reuse ;  /* 0x000000ac29297824 */ /* 0x100fe200078e0216 */
[----:B------:R-:W-:Y:S01]  /*1590*/  SHF.L.U32 R73, R73, 0x2, RZ ;  /* 0x0000000249497819 */ /* 0x000fe200000006ff */
[--C-:B------:R-:W-:Y:S01]  /*15a0*/  IMAD R43, R43, 0xac, R22.reuse ;  /* 0x000000ac2b2b7824 */ /* 0x100fe200078e0216 */
[-C--:B------:R-:W-:Y:S01]  /*15b0*/  LEA R7, R7, R22.reuse, 0x7 ;  /* 0x0000001607077211 */ /* 0x080fe200078e38ff */
[--C-:B------:R-:W-:Y:S01]  /*15c0*/  IMAD R45, R45, 0xac, R22.reuse ;  /* 0x000000ac2d2d7824 */ /* 0x100fe200078e0216 */
[----:B------:R-:W-:Y:S01]  /*15d0*/  SHF.L.U32 R72, R2, 0x2, RZ ;  /* 0x0000000202487819 */ /* 0x000fe200000006ff */
[----:B------:R1:W-:Y:S01]  /*15e0*/  LDGSTS.E.BYPASS.128 [R73], [R122.64] ;  /* 0x000000007a497fae */ /* 0x0003e2000b901c44 */
[-C--:B------:R-:W-:Y:S01]  /*15f0*/  LEA R8, R8, R22.reuse, 0x7 ;  /* 0x0000001608087211 */ /* 0x080fe200078e38ff */
[--C-:B------:R-:W-:Y:S01]  /*1600*/  IMAD R47, R47, 0xac, R22.reuse ;  /* 0x000000ac2f2f7824 */ /* 0x100fe200078e0216 */
[-C--:B------:R-:W-:Y:S01]  /*1610*/  LEA R21, R18, R22.reuse, 0x7 ;  /* 0x0000001612157211 */ /* 0x080fe200078e38ff */
[----:B------:R1:W-:Y:S01]  /*1620*/  LDGSTS.E.BYPASS.128 [R72], [R120.64] ;  /* 0x0000000078487fae */ /* 0x0003e2000b901c44 */
[----:B------:R-:W-:Y:S01]  /*1630*/  SHF.L.U32 R19, R4, 0x2, RZ ;  /* 0x0000000204137819 */ /* 0x000fe200000006ff */
[--C-:B------:R-:W-:Y:S01]  /*1640*/  IMAD R49, R49, 0xac, R22.reuse ;  /* 0x000000ac31317824 */ /* 0x100fe200078e0216 */
[-C--:B------:R-:W-:Y:S01]  /*1650*/  LEA R9, R9, R22.reuse, 0x7 ;  /* 0x0000001609097211 */ /* 0x080fe200078e38ff */
[--C-:B------:R-:W-:Y:S01]  /*1660*/  IMAD R51, R51, 0xac, R22.reuse ;  /* 0x000000ac33337824 */ /* 0x100fe200078e0216 */
[----:B------:R-:W-:Y:S01]  /*1670*/  SHF.L.U32 R18, R5, 0x2, RZ ;  /* 0x0000000205127819 */ /* 0x000fe200000006ff */
[----:B------:R1:W-:Y:S01]  /*1680*/  LDGSTS.E.BYPASS.128 [R19], [R118.64] ;  /* 0x0000000076137fae */ /* 0x0003e2000b901c44 */
[-C--:B------:R-:W-:Y:S01]  /*1690*/  LEA R10, R10, R22.reuse, 0x7 ;  /* 0x000000160a0a7211 */ /* 0x080fe200078e38ff */
[----:B------:R-:W-:Y:S01]  /*16a0*/  IMAD R94, R35, 0xac, R22 ;  /* 0x000000ac235e7824 */ /* 0x000fe200078e0216 */
[-C--:B------:R-:W-:Y:S01]  /*16b0*/  LEA R23, R3, R22.reuse, 0x7 ;  /* 0x0000001603177211 */ /* 0x080fe200078e38ff */
[----:B------:R1:W-:Y:S01]  /*16c0*/  LDGSTS.E.BYPASS.128 [R18], [R116.64] ;  /* 0x0000000074127fae */ /* 0x0003e2000b901c44 */
[----:B------:R-:W-:Y:S01]  /*16d0*/  SHF.L.U32 R2, R6, 0x2, RZ ;  /* 0x0000000206027819 */ /* 0x000fe200000006ff */
[----:B------:R-:W-:Y:S01]  /*16e0*/  IMAD.WIDE R102, R102, R93, c[0x0][0x160] ;  /* 0x0000580066667625 */ /* 0x000fe200078e025d */
[----:B------:R-:W-:-:S02]  /*16f0*/  LEA R11, R11, R22, 0x7 ;  /* 0x000000160b0b7211 */ /* 0x000fc400078e38ff */
[----:B------:R-:W-:Y:S01]  /*1700*/  SHF.L.U32 R3, R7, 0x2, RZ ;  /* 0x0000000207037819 */ /* 0x000fe200000006ff */
[----:B------:R1:W-:Y:S01]  /*1710*/  LDGSTS.E.BYPASS.128 [R2], [R114.64] ;  /* 0x0000000072027fae */ /* 0x0003e2000b901c44 */
[-C--:B------:R-:W-:Y:S01]  /*1720*/  LEA R12, R12, R22.reuse, 0x7 ;  /* 0x000000160c0c7211 */ /* 0x080fe200078e38ff */
[----:B------:R-:W-:Y:S01]  /*1730*/  IMAD R37, R37, 0xac, R22 ;  /* 0x000000ac25257824 */ /* 0x000fe200078e0216 */
[----:B------:R-:W-:Y:S01]  /*1740*/  SHF.L.U32 R4, R8, 0x2, RZ ;  /* 0x0000000208047819 */ /* 0x000fe200000006ff */
[----:B------:R1:W-:Y:S01]  /*1750*/  LDGSTS.E.BYPASS.128 [R3], [R112.64] ;  /* 0x0000000070037fae */ /* 0x0003e2000b901c44 */
[-C--:B------:R-:W-:Y:S01]  /*1760*/  LEA R13, R13, R22.reuse, 0x7 ;  /* 0x000000160d0d7211 */ /* 0x080fe200078e38ff */
[-C--:B------:R-:W-:Y:S01]  /*1770*/  IMAD.WIDE R100, R100, R93.reuse, c[0x0][0x160] ;  /* 0x0000580064647625 */ /* 0x080fe200078e025d */
[----:B------:R-:W-:Y:S01]  /*1780*/  SHF.L.U32 R5, R9, 0x2, RZ ;  /* 0x0000000209057819 */ /* 0x000fe200000006ff */
[----:B------:R1:W-:Y:S01]  /*1790*/  LDGSTS.E.BYPASS.128 [R4], [R110.64] ;  /* 0x000000006e047fae */ /* 0x0003e2000b901c44 */
[-C--:B------:R-:W-:Y:S01]  /*17a0*/  LEA R16, R16, R22.reuse, 0x7 ;  /* 0x0000001610107211 */ /* 0x080fe200078e38ff */
[-C--:B------:R-:W-:Y:S01]  /*17b0*/  IMAD.WIDE R98, R98, R93.reuse, c[0x0][0x160] ;  /* 0x0000580062627625 */ /* 0x080fe200078e025d */
[----:B------:R-:W-:Y:S01]  /*17c0*/  SHF.L.U32 R6, R10, 0x2, RZ ;  /* 0x000000020a067819 */ /* 0x000fe200000006ff */
[----:B------:R1:W-:Y:S01]  /*17d0*/  LDGSTS.E.BYPASS.128 [R5], [R108.64] ;  /* 0x000000006c057fae */ /* 0x0003e2000b901c44 */
[----:B------:R-:W-:Y:S01]  /*17e0*/  LEA R17, R17, R22, 0x7 ;  /* 0x0000001611117211 */ /* 0x000fe200078e38ff */
[-C--:B------:R-:W-:Y:S01]  /*17f0*/  IMAD.WIDE R96, R96, R93.reuse, c[0x0][0x160] ;  /* 0x0000580060607625 */ /* 0x080fe200078e025d */
[----:B------:R-:W-:Y:S01]  /*1800*/  SHF.L.U32 R7, R11, 0x2, RZ ;  /* 0x000000020b077819 */ /* 0x000fe200000006ff */
[----:B------:R1:W-:Y:S01]  /*1810*/  LDGSTS.E.BYPASS.128 [R6], [R106.64] ;  /* 0x000000006a067fae */ /* 0x0003e2000b901c44 */
[----:B------:R-:W-:Y:S01]  /*1820*/  SHF.L.U32 R8, R12, 0x2, RZ ;  /* 0x000000020c087819 */ /* 0x000fe200000006ff */
        /* <DEDUP_REMOVED lines=11> */
[----:B------:R-:W-:Y:S01]  /*18e0*/  ISETP.GE.U32.AND P0, PT, R22, 0x2c, PT ;  /* 0x0000002c1600780c */ /* 0x000fe20003f06070 */
[-C--:B------:R-:W-:Y:S01]  /*18f0*/  IMAD.WIDE R84, R43, R93.reuse, c[0x0][0x168] ;  /* 0x00005a002b547625 */ /* 0x080fe200078e025d */
[----:B------:R-:W-:Y:S01]  /*1900*/  SHF.R.U32.HI R17, RZ, 0x3, R15 ;  /* 0x00000003ff117819 */ /* 0x000fe2000001160f */
[----:B------:R1:W-:Y:S01]  /*1910*/  LDGSTS.E.BYPASS.128 [R10], [R98.64] ;  /* 0x00000000620a7fae */ /* 0x0003e2000b901c44 */
[----:B------:R-:W-:Y:S01]  /*1920*/  MOV R16, 0x3 ;  /* 0x0000000300107802 */ /* 0x000fe20000000f00 */
[-C--:B------:R-:W-:Y:S01]  /*1930*/  IMAD.WIDE R82, R45, R93.reuse, c[0x0][0x168] ;  /* 0x00005a002d527625 */ /* 0x080fe200078e025d */
[----:B------:R-:W-:Y:S01]  /*1940*/  SGXT.U32 R17, R17, 0x4 ;  /* 0x000000041111781a */ /* 0x000fe20000000000 */
[----:B------:R1:W-:Y:S01]  /*1950*/  LDGSTS.E.BYPASS.128 [R11], [R96.64] ;  /* 0x00000000600b7fae */ /* 0x0003e2000b901c44 */
[----:B------:R-:W-:Y:S01]  /*1960*/  CS2R R20, SRZ ;  /* 0x0000000000147805 */ /* 0x000fe2000001ff00 */
[----:B------:R-:W-:Y:S01]  /*1970*/  IMAD.WIDE R80, R47, R93, c[0x0][0x168] ;  /* 0x00005a002f507625 */ /* 0x000fe200078e025d */
[----:B------:R-:W-:Y:S01]  /*1980*/  LOP3.LUT R14, R14, R17, RZ, 0xfc, !PT ;  /* 0x000000110e0e7212 */ /* 0x000fe200078efcff */
[----:B------:R-:W-:Y:S01]  /*1990*/  CS2R R22, SRZ ;  /* 0x0000000000167805 */ /* 0x000fe2000001ff00 */
[----:B------:R-:W-:Y:S01]  /*19a0*/  SHF.L.U32 R17, R15, 0x6, RZ ;  /* 0x000000060f117819 */ /* 0x000fe200000006ff */
[-C--:B------:R-:W-:Y:S01]  /*19b0*/  IMAD.WIDE R78, R49, R93.reuse, c[0x0][0x168] ;  /* 0x00005a00314e7625 */ /* 0x080fe200078e025d */
[----:B------:R-:W-:Y:S01]  /*19c0*/  CS2R R44, SRZ ;  /* 0x00000000002c7805 */ /* 0x000fe2000001ff00 */
[----:B------:R-:W-:Y:S01]  /*19d0*/  CS2R R46, SRZ ;  /* 0x00000000002e7805 */ /* 0x000fe2000001ff00 */
[----:B------:R-:W-:Y:S01]  /*19e0*/  CS2R R48, SRZ ;  /* 0x0000000000307805 */ /* 0x000fe2000001ff00 */
[-C--:B------:R-:W-:Y:S01]  /*19f0*/  IMAD.WIDE R76, R51, R93.reuse, c[0x0][0x168] ;  /* 0x00005a00334c7625 */ /* 0x080fe200078e025d */
[----:B------:R-:W-:Y:S01]  /*1a00*/  LOP3.LUT R17, R17, 0x7e00, RZ, 0xc0, !PT ;  /* 0x00007e0011117812 */ /* 0x000fe200078ec0ff */
[----:B------:R-:W-:Y:S01]  /*1a10*/  CS2R R50, SRZ ;  /* 0x0000000000327805 */ /* 0x000fe2000001ff00 */
[----:B------:R-:W-:Y:S01]  /*1a20*/  LOP3.LUT R15, R24, 0x1c, RZ, 0xc0, !PT ;  /* 0x0000001c180f7812 */ /* 0x000fe200078ec0ff */
[----:B------:R-:W-:-:S04]  /*1a30*/  IMAD.WIDE R94, R94, R93, c[0x0][0x160] ;  /* 0x000058005e5e7625 */ /* 0x000fc800078e025d */
[----:B------:R-:W-:Y:S01]  /*1a40*/  IMAD.WIDE R92, R37, R93, c[0x0][0x160] ;  /* 0x00005800255c7625 */ /* 0x000fe200078e025d */
[----:B------:R1:W-:Y:S04]  /*1a50*/  LDGSTS.E.BYPASS.128 [R12], [R94.64] ;  /* 0x000000005e0c7fae */ /* 0x0003e8000b901c44 */
[----:B------:R1:W-:Y:S04]  /*1a60*/  LDGSTS.E.BYPASS.128 [R13], [R92.64] ;  /* 0x000000005c0d7fae */ /* 0x0003e8000b901c44 */
[----:B------:R-:W0:Y:S04]  /*1a70*/  LDGDEPBAR ;  /* 0x00000000000079af */ /* 0x000e280000000000 */
[----:B------:R1:W-:Y:S04]  /*1a80*/  LDGSTS.E.BYPASS.128 [R73+0x20000], [R90.64] ;  /* 0x200000005a497fae */ /* 0x0003e8000b901c44 */
[----:B------:R1:W-:Y:S04]  /*1a90*/  LDGSTS.E.BYPASS.128 [R72+0x20000], [R88.64] ;  /* 0x2000000058487fae */ /* 0x0003e8000b901c44 */
[----:B------:R1:W-:Y:S04]  /*1aa0*/  LDGSTS.E.BYPASS.128 [R19+0x20000], [R86.64] ;  /* 0x2000000056137fae */ /* 0x0003e8000b901c44 */
[----:B------:R1:W-:Y:S04]  /*1ab0*/  LDGSTS.E.BYPASS.128 [R18+0x20000], [R84.64] ;  /* 0x2000000054127fae */ /* 0x0003e8000b901c44 */
[----:B------:R1:W-:Y:S04]  /*1ac0*/  LDGSTS.E.BYPASS.128 [R2+0x20000], [R82.64] ;  /* 0x2000000052027fae */ /* 0x0003e8000b901c44 */
[----:B------:R1:W-:Y:S04]  /*1ad0*/  LDGSTS.E.BYPASS.128 [R3+0x20000], [R80.64] ;  /* 0x2000000050037fae */ /* 0x0003e8000b901c44 */
[----:B------:R1:W-:Y:S04]  /*1ae0*/  LDGSTS.E.BYPASS.128 [R4+0x20000], [R78.64] ;  /* 0x200000004e047fae */ /* 0x0003e8000b901c44 */
[----:B------:R1:W-:Y:S04]  /*1af0*/  LDGSTS.E.BYPASS.128 [R5+0x20000], [R76.64] ;  /* 0x200000004c057fae */ /* 0x0003e8000b901c44 */
[----:B------:R-:W0:Y:S04]  /*1b00*/  LDGDEPBAR ;  /* 0x00000000000079af */ /* 0x000e280000000000 */
[----:B------:R-:W-:Y:S06]  /*1b10*/  BAR.SYNC 0x0 ;  /* 0x0000000000007b1d */ /* 0x000fec0000000000 */
[----:B------:R-:W-:Y:S01]  /*1b20*/  @!PT LDS RZ, [RZ] ;  /* 0x00000000fffff984 */ /* 0x000fe20000000800 */
[----:B------:R-:W-:Y:S01]  /*1b30*/  @!PT LDS RZ, [RZ] ;  /* 0x00000000fffff984 */ /* 0x000fe20000000800 */
[----:B------:R-:W-:Y:S01]  /*1b40*/  @!PT LDS RZ, [RZ] ;  /* 0x00000000fffff984 */ /* 0x000fe20000000800 */
[----:B------:R1:W-:Y:S04]  /*1b50*/  LDGSTS.E.BYPASS.128 [R73+0x8000], [R122.64+0x200], !P0 ;  /* 0x080002007a497fae */ /* 0x0003e8000c101c44 */
        /* <DEDUP_REMOVED lines=15> */
[----:B------:R-:W0:Y:S04]  /*1c50*/  LDGDEPBAR ;  /* 0x00000000000079af */ /* 0x000e280000000000 */
        /* <DEDUP_REMOVED lines=9> */
[----:B------:R-:W-:Y:S06]  /*1cf0*/  BAR.SYNC 0x0 ;  /* 0x0000000000007b1d */ /* 0x000fec0000000000 */
[----:B------:R-:W-:Y:S01]  /*1d00*/  @!PT LDS RZ, [RZ] ;  /* 0x00000000fffff984 */ /* 0x000fe20000000800 */
[----:B------:R-:W-:Y:S01]  /*1d10*/  @!PT LDS RZ, [RZ] ;  /* 0x00000000fffff984 */ /* 0x000fe20000000800 */
[----:B------:R-:W-:Y:S01]  /*1d20*/  @!PT LDS RZ, [RZ] ;  /* 0x00000000fffff984 */ /* 0x000fe20000000800 */
[----:B------:R1:W-:Y:S04]  /*1d30*/  LDGSTS.E.BYPASS.128 [R73+0x10000], [R122.64+0x400], !PT ;  /* 0x100004007a497fae */ /* 0x0003e8000f901c44 */
        /* <DEDUP_REMOVED lines=15> */
[----:B------:R-:W0:Y:S04]  /*1e30*/  LDGDEPBAR ;  /* 0x00000000000079af */ /* 0x000e280000000000 */
        /* <DEDUP_REMOVED lines=37> */
[----:B------:R1:W-:Y:S01]  /*2090*/  LDGSTS.E.BYPASS.128 [R5+0x2c000], [R76.64+0x600], !PT ;  /* 0x2c0006004c057fae */ /* 0x0003e2000f901c44 */
[----:B------:R-:W-:-:S02]  /*20a0*/  UMOV UR4, URZ ;  /* 0x0000003f00047c82 */ /* 0x000fc40008000000 */
[----:B------:R-:W-:Y:S01]  /*20b0*/  UMOV UR5, URZ ;  /* 0x0000003f00057c82 */ /* 0x000fe20008000000 */
[----:B------:R-:W0:Y:S01]  /*20c0*/  LDGDEPBAR ;  /* 0x00000000000079af */ /* 0x000e220000000000 */
[----:B------:R-:W-:-:S04]  /*20d0*/  DEPBAR.LE SB0, 0x6 ;  /* 0x000081800000791a */ /* 0x000fc80000000000 */
[----:B-1----:R-:W-:Y:S06]  /*20e0*/  BAR.SYNC 0x0 ;  /* 0x0000000000007b1d */ /* 0x002fec0000000000 */
.L_x_1:
[----:B------:R-:W-:Y:S01]  /*20f0*/  LEA R74, R15, UR8, 0x9 ;  /* 0x000000080f4a7c11 */ /* 0x000fe2000f8e48ff */
[----:B------:R-:W-:Y:S01]  /*2100*/  LDS.128 R36, [R17.X4+UR4+0x200] ;  /* 0x0002000411247984 */ /* 0x000fe20008004c00 */
[----:B------:R-:W-:Y:S01]  /*2110*/  IADD3 R16, R16, 0x1, RZ ;  /* 0x0000000110107810 */ /* 0x000fe20007ffe0ff */
[----:B------:R-:W-:Y:S02]  /*2120*/  ULDC.64 UR10, c[0x0][0x118] ;  /* 0x00004600000a7ab9 */ /* 0x000fe40000000a00 */
[----:B------:R-:W1:Y:S01]  /*2130*/  LDS.128 R60, [R74] ;  /* 0x000000004a3c7984 */ /* 0x000e620000000c00 */
[C---:B------:R-:W-:Y:S01]  /*2140*/  ISETP.GE.AND P0, PT, R16.reuse, 0x4, PT ;  /* 0x000000041000780c */ /* 0x040fe20003f06270 */
[----:B------:R-:W-:Y:S02]  /*2150*/  UIADD3 UR5, UR5, 0x1, URZ ;  /* 0x0000000105057890 */ /* 0x000fe4000fffe03f */
[----:B------:R-:W2:Y:S01]  /*2160*/  LDS.128 R32, [R17.X4+UR4+0x400] ;  /* 0x0004000411207984 */ /* 0x000ea20008004c00 */
[----:B------:R-:W-:Y:S01]  /*2170*/  SEL R16, R16, RZ, !P0 ;  /* 0x000000ff10107207 */ /* 0x000fe20004000000 */
[----:B------:R-:W-:-:S02]  /*2180*/  UISETP.GE.AND UP1, UPT, UR5, 0x4, UPT ;  /* 0x000000040500788c */ /* 0x000fc4000bf26270 */
[----:B------:R-:W3:Y:S02]  /*2190*/  LDS.128 R28, [R17.X4+UR4+0x600] ;  /* 0x00060004111c7984 */ /* 0x000ee40008004c00 */
[----:B------:R-:W-:Y:S02]  /*21a0*/  USEL UR5, UR5, URZ, !UP1 ;  /* 0x0000003f05057287 */ /* 0x000fe4000c800000 */
[----:B------:R-:W4:Y:S02]  /*21b0*/  LDS.128 R40, [R17.X4+UR4] ;  /* 0x0000000411287984 */ /* 0x000f240008004c00 */
[----:B------:R-:W-:Y:S02]  /*21c0*/  ULEA UR8, UR5, 0x20000, 0xe ;  /* 0x0002000005087891 */ /* 0x000fe4000f8e703f */
[----:B------:R-:W4:Y:S04]  /*21d0*/  LDS.128 R64, [R74+0x200] ;  /* 0x000200004a407984 */ /* 0x000f280000000c00 */
[----:B------:R-:W4:Y:S04]  /*21e0*/  LDS.128 R56, [R74+0x400] ;  /* 0x000400004a387984 */ /* 0x000f280000000c00 */
[----:B------:R-:W4:Y:S01]  /*21f0*/  LDS.128 R24, [R74+0x600] ;  /* 0x000600004a187984 */ /* 0x000f220000000c00 */
[-C--:B-1----:R-:W-:Y:S01]  /*2200*/  FFMA R48, R36, R60.reuse, R48 ;  /* 0x0000003c24307223 */ /* 0x082fe20000000030 */
[----:B--2---:R-:W-:-:S03]  /*2210*/  FFMA R44, R32, R60, R44 ;  /* 0x0000003c202c7223 */ /* 0x004fc6000000002c */
[-C--:B------:R-:W-:Y:S01]  /*2220*/  FFMA R69, R37, R61.reuse, R48 ;  /* 0x0000003d25457223 */ /* 0x080fe20000000030 */
[-C--:B---3--:R-:W-:Y:S01]  /*2230*/  FFMA R20, R28, R60.reuse, R20 ;  /* 0x0000003c1c147223 */ /* 0x088fe20000000014 */
[-C--:B------:R-:W-:Y:S01]  /*2240*/  FFMA R71, R33, R61.reuse, R44 ;  /* 0x0000003d21477223 */ /* 0x080fe2000000002c */
[----:B----4-:R-:W-:Y:S02]  /*2250*/  FFMA R52, R40, R60, R52 ;  /* 0x0000003c28347223 */ /* 0x010fe40000000034 */
[-C--:B------:R-:W-:Y:S01]  /*2260*/  FFMA R125, R29, R61.reuse, R20 ;  /* 0x0000003d1d7d7223 */ /* 0x080fe20000000014 */
[----:B------:R-:W-:Y:S01]  /*2270*/  FFMA R60, R34, R62, R71 ;  /* 0x0000003e223c7223 */ /* 0x000fe20000000047 */
[-C--:B------:R-:W-:Y:S01]  /*2280*/  FFMA R20, R40, R64.reuse, R53 ;  /* 0x0000004028147223 */ /* 0x080fe20000000035 */
[-C--:B------:R-:W-:Y:S01]  /*2290*/  FFMA R44, R36, R64.reuse, R49 ;  /* 0x00000040242c7223 */ /* 0x080fe20000000031 */
[-C--:B------:R-:W-:Y:S01]  /*22a0*/  FFMA R48, R32, R64.reuse, R45 ;  /* 0x0000004020307223 */ /* 0x080fe2000000002d */
[C---:B------:R-:W-:Y:S01]  /*22b0*/  FFMA R75, R41.reuse, R61, R52 ;  /* 0x0000003d294b7223 */ /* 0x040fe20000000034 */
[----:B------:R-:W-:Y:S01]  /*22c0*/  FFMA R64, R28, R64, R21 ;  /* 0x000000401c407223 */ /* 0x000fe20000000015 */
[-C--:B------:R-:W-:Y:S01]  /*22d0*/  FFMA R21, R41, R65.reuse, R20 ;  /* 0x0000004129157223 */ /* 0x080fe20000000014 */
[-C--:B------:R-:W-:Y:S01]  /*22e0*/  FFMA R45, R37, R65.reuse, R44 ;  /* 0x00000041252d7223 */ /* 0x080fe2000000002c */
[-C--:B------:R-:W-:Y:S01]  /*22f0*/  FFMA R49, R33, R65.reuse, R48 ;  /* 0x0000004121317223 */ /* 0x080fe20000000030 */
[-C--:B------:R-:W-:Y:S01]  /*2300*/  FFMA R50, R36, R56.reuse, R50 ;  /* 0x0000003824327223 */ /* 0x080fe20000000032 */
[-C--:B------:R-:W-:Y:S01]  /*2310*/  FFMA R46, R32, R56.reuse, R46 ;  /* 0x00000038202e7223 */ /* 0x080fe2000000002e */
[-C--:B------:R-:W-:Y:S01]  /*2320*/  FFMA R54, R40, R56.reuse, R54 ;  /* 0x0000003828367223 */ /* 0x080fe20000000036 */
[----:B------:R-:W-:Y:S01]  /*2330*/  FFMA R22, R28, R56, R22 ;  /* 0x000000381c167223 */ /* 0x000fe20000000016 */
[-C--:B------:R-:W-:Y:S01]  /*2340*/  FFMA R75, R42, R62.reuse, R75 ;  /* 0x0000003e2a4b7223 */ /* 0x080fe2000000004b */
[-C--:B------:R-:W-:Y:S01]  /*2350*/  FFMA R61, R38, R62.reuse, R69 ;  /* 0x0000003e263d7223 */ /* 0x080fe20000000045 */
[----:B------:R-:W-:Y:S01]  /*2360*/  FFMA R53, R29, R65, R64 ;  /* 0x000000411d357223 */ /* 0x000fe20000000040 */
[----:B------:R-:W-:Y:S01]  /*2370*/  FFMA R62, R30, R62, R125 ;  /* 0x0000003e1e3e7223 */ /* 0x000fe2000000007d */
[-C--:B------:R-:W-:Y:S01]  /*2380*/  FFMA R124, R42, R66.reuse, R21 ;  /* 0x000000422a7c7223 */ /* 0x080fe20000000015 */
[-C--:B------:R-:W-:Y:S01]  /*2390*/  FFMA R65, R38, R66.reuse, R45 ;  /* 0x0000004226417223 */ /* 0x080fe2000000002d */
[----:B------:R-:W-:Y:S01]  /*23a0*/  FFMA R64, R34, R66, R49 ;  /* 0x0000004222407223 */ /* 0x000fe20000000031 */
[-C--:B------:R-:W-:Y:S01]  /*23b0*/  FFMA R21, R37, R57.reuse, R50 ;  /* 0x0000003925157223 */ /* 0x080fe20000000032 */
        /* <DEDUP_REMOVED lines=10> */
[C---:B------:R-:W-:Y:S01]  /*2460*/  FFMA R58, R30.reuse, R58, R49 ;  /* 0x0000003a1e3a7223 */ /* 0x040fe20000000031 */
[-C--:B------:R-:W-:Y:S01]  /*2470*/  FFMA R41, R41, R25.reuse, R40 ;  /* 0x0000001929297223 */ /* 0x080fe20000000028 */
[-C--:B------:R-:W-:Y:S01]  /*2480*/  FFMA R37, R37, R25.reuse, R36 ;  /* 0x0000001925257223 */ /* 0x080fe20000000024 */
[-C--:B------:R-:W-:Y:S01]  /*2490*/  FFMA R33, R33, R25.reuse, R32 ;  /* 0x0000001921217223 */ /* 0x080fe20000000020 */
[----:B------:R-:W-:Y:S01]  /*24a0*/  FFMA R66, R30, R66, R53 ;  /* 0x000000421e427223 */ /* 0x000fe20000000035 */
[----:B------:R-:W-:Y:S01]  /*24b0*/  FFMA R25, R29, R25, R24 ;  /* 0x000000191d197223 */ /* 0x000fe20000000018 */
[----:B------:R-:W-:Y:S01]  /*24c0*/  LDS.128 R68, [R17.X4+UR4+0x10] ;  /* 0x0000100411447984 */ /* 0x000fe20008004c00 */
[-C--:B------:R-:W-:Y:S01]  /*24d0*/  FFMA R42, R42, R26.reuse, R41 ;  /* 0x0000001a2a2a7223 */ /* 0x080fe20000000029 */
[-C--:B------:R-:W-:Y:S01]  /*24e0*/  FFMA R38, R38, R26.reuse, R37 ;  /* 0x0000001a26267223 */ /* 0x080fe20000000025 */
[-C--:B------:R-:W-:Y:S01]  /*24f0*/  FFMA R34, R34, R26.reuse, R33 ;  /* 0x0000001a22227223 */ /* 0x080fe20000000021 */
[----:B------:R-:W1:Y:S01]  /*2500*/  LDS.128 R44, [R74+0x210] ;  /* 0x000210004a2c7984 */ /* 0x000e620000000c00 */
[----:B------:R-:W-:Y:S01]  /*2510*/  FFMA R26, R30, R26, R25 ;  /* 0x0000001a1e1a7223 */ /* 0x000fe20000000019 */
[-C--:B------:R-:W-:Y:S01]  /*2520*/  FFMA R30, R39, R67.reuse, R65 ;  /* 0x00000043271e7223 */ /* 0x080fe20000000041 */
[-C--:B------:R-:W-:Y:S01]  /*2530*/  FFMA R29, R35, R67.reuse, R64 ;  /* 0x00000043231d7223 */ /* 0x080fe20000000040 */
[----:B------:R-:W2:Y:S01]  /*2540*/  LDS.128 R48, [R74+0x610] ;  /* 0x000610004a307984 */ /* 0x000ea20000000c00 */
[-C--:B------:R-:W-:Y:S01]  /*2550*/  FFMA R124, R43, R67.reuse, R124 ;  /* 0x000000432b7c7223 */ /* 0x080fe2000000007c */
[----:B------:R-:W-:Y:S01]  /*2560*/  FFMA R28, R31, R67, R66 ;  /* 0x000000431f1c7223 */ /* 0x000fe20000000042 */
[-C--:B------:R-:W-:Y:S01]  /*2570*/  FFMA R36, R39, R59.reuse, R57 ;  /* 0x0000003b27247223 */ /* 0x080fe20000000039 */
[----:B------:R-:W3:Y:S01]  /*2580*/  LDS.128 R20, [R74+0x10] ;  /* 0x000010004a147984 */ /* 0x000ee20000000c00 */
[-C--:B------:R-:W-:Y:S01]  /*2590*/  FFMA R33, R35, R59.reuse, R56 ;  /* 0x0000003b23217223 */ /* 0x080fe20000000038 */
[-C--:B------:R-:W-:Y:S01]  /*25a0*/  FFMA R125, R43, R59.reuse, R125 ;  /* 0x0000003b2b7d7223 */ /* 0x080fe2000000007d */
[----:B------:R-:W-:Y:S01]  /*25b0*/  FFMA R32, R31, R59, R58 ;  /* 0x0000003b1f207223 */ /* 0x000fe2000000003a */
[----:B------:R-:W4:Y:S01]  /*25c0*/  LDS.128 R52, [R74+0x410] ;  /* 0x000410004a347984 */ /* 0x000f220000000c00 */
[-C--:B------:R-:W-:Y:S01]  /*25d0*/  FFMA R75, R43, R63.reuse, R75 ;  /* 0x0000003f2b4b7223 */ /* 0x080fe2000000004b */
[-C--:B------:R-:W-:Y:S01]  /*25e0*/  FFMA R61, R39, R63.reuse, R61 ;  /* 0x0000003f273d7223 */ /* 0x080fe2000000003d */
[----:B------:R-:W-:Y:S01]  /*25f0*/  FFMA R62, R31, R63, R62 ;  /* 0x0000003f1f3e7223 */ /* 0x000fe2000000003e */
[----:B------:R-:W4:Y:S01]  /*2600*/  LDS.128 R64, [R17.X4+UR4+0x210] ;  /* 0x0002100411407984 */ /* 0x000f220008004c00 */
[-C--:B------:R-:W-:Y:S01]  /*2610*/  FFMA R43, R43, R27.reuse, R42 ;  /* 0x0000001b2b2b7223 */ /* 0x080fe2000000002a */
[-C--:B------:R-:W-:Y:S01]  /*2620*/  FFMA R39, R39, R27.reuse, R38 ;  /* 0x0000001b27277223 */ /* 0x080fe20000000026 */
[-C--:B------:R-:W-:Y:S01]  /*2630*/  FFMA R34, R35, R27.reuse, R34 ;  /* 0x0000001b23227223 */ /* 0x080fe20000000022 */
[----:B------:R-:W4:Y:S01]  /*2640*/  LDS.128 R56, [R17.X4+UR4+0x410] ;  /* 0x0004100411387984 */ /* 0x000f220008004c00 */
[----:B------:R-:W-:Y:S01]  /*2650*/  FFMA R31, R31, R27, R26 ;  /* 0x0000001b1f1f7223 */ /* 0x000fe2000000001a */
[----:B------:R-:W-:-:S02]  /*2660*/  FFMA R60, R35, R63, R60 ;  /* 0x0000003f233c7223 */ /* 0x000fc4000000003c */
[----:B------:R-:W4:Y:S01]  /*2670*/  LDS.128 R24, [R17.X4+UR4+0x610] ;  /* 0x0006100411187984 */ /* 0x000f220008004c00 */
[C---:B-1----:R-:W-:Y:S01]  /*2680*/  FFMA R124, R68.reuse, R44, R124 ;  /* 0x0000002c447c7223 */ /* 0x042fe2000000007c */
[----:B--2---:R-:W-:-:S03]  /*2690*/  FFMA R40, R68, R48, R43 ;  /* 0x0000003044287223 */ /* 0x004fc6000000002b */
[C---:B------:R-:W-:Y:S01]  /*26a0*/  FFMA R41, R69.reuse, R45, R124 ;  /* 0x0000002d45297223 */ /* 0x040fe2000000007c */
[C---:B---3--:R-:W-:Y:S01]  /*26b0*/  FFMA R38, R68.reuse, R20, R75 ;  /* 0x0000001444267223 */ /* 0x048fe2000000004b */
[C---:B------:R-:W-:Y:S01]  /*26c0*/  FFMA R35, R69.reuse, R49, R40 ;  /* 0x0000003145237223 */ /* 0x040fe20000000028 */
[----:B----4-:R-:W-:Y:S02]  /*26d0*/  FFMA R68, R68, R52, R125 ;  /* 0x0000003444447223 */ /* 0x010fe4000000007d */
[C---:B------:R-:W-:Y:S02]  /*26e0*/  FFMA R75, R69.reuse, R21, R38 ;  /* 0x00000015454b7223 */ /* 0x040fe40000000026 */
[----:B------:R-:W-:Y:S01]  /*26f0*/  FFMA R37, R69, R53, R68 ;  /* 0x0000003545257223 */ /* 0x000fe20000000044 */
[C---:B------:R-:W-:Y:S01]  /*2700*/  FFMA R38, R64.reuse, R20, R61 ;  /* 0x0000001440267223 */ /* 0x040fe2000000003d */
[C---:B------:R-:W-:Y:S01]  /*2710*/  FFMA R30, R64.reuse, R44, R30 ;  /* 0x0000002c401e7223 */ /* 0x040fe2000000001e */
[C---:B------:R-:W-:Y:S01]  /*2720*/  FFMA R36, R64.reuse, R52, R36 ;  /* 0x0000003440247223 */ /* 0x040fe20000000024 */
        /* <DEDUP_REMOVED lines=23> */
[----:B------:R-:W-:Y:S01]  /*28a0*/  FFMA R32, R24, R52, R32 ;  /* 0x0000003418207223 */ /* 0x000fe20000000020 */
[C---:B------:R-:W-:Y:S01]  /*28b0*/  FFMA R124, R58.reuse, R22, R37 ;  /* 0x000000163a7c7223 */ /* 0x040fe20000000025 */
[C---:B------:R-:W-:Y:S01]  /*28c0*/  FFMA R56, R58.reuse, R46, R35 ;  /* 0x0000002e3a387223 */ /* 0x040fe20000000023 */
[C---:B------:R-:W-:Y:S01]  /*28d0*/  FFMA R57, R58.reuse, R54, R33 ;  /* 0x000000363a397223 */ /* 0x040fe20000000021 */
[----:B------:R-:W-:Y:S01]  /*28e0*/  FFMA R58, R58, R50, R29 ;  /* 0x000000323a3a7223 */ /* 0x000fe2000000001d */
[----:B------:R-:W-:Y:S01]  /*28f0*/  FFMA R24, R24, R48, R31 ;  /* 0x0000003018187223 */ /* 0x000fe2000000001f */
[C---:B------:R-:W-:Y:S01]  /*2900*/  FFMA R21, R25.reuse, R21, R62 ;  /* 0x0000001519157223 */ /* 0x040fe2000000003e */
[C---:B------:R-:W-:Y:S01]  /*2910*/  FFMA R45, R25.reuse, R45, R28 ;  /* 0x0000002d192d7223 */ /* 0x040fe2000000001c */
[C---:B------:R-:W-:Y:S01]  /*2920*/  FFMA R53, R25.reuse, R53, R32 ;  /* 0x0000003519357223 */ /* 0x040fe20000000020 */
[----:B------:R-:W-:Y:S01]  /*2930*/  LDS.128 R60, [R17.X4+UR4+0x20] ;  /* 0x00002004113c7984 */ /* 0x000fe20008004c00 */
[----:B------:R-:W-:Y:S01]  /*2940*/  FFMA R25, R25, R49, R24 ;  /* 0x0000003119197223 */ /* 0x000fe20000000018 */
[C---:B------:R-:W-:Y:S01]  /*2950*/  FFMA R22, R26.reuse, R22, R21 ;  /* 0x000000161a167223 */ /* 0x040fe20000000015 */
[C---:B------:R-:W-:Y:S01]  /*2960*/  FFMA R24, R26.reuse, R46, R45 ;  /* 0x0000002e1a187223 */ /* 0x040fe2000000002d */
[----:B------:R-:W1:Y:S01]  /*2970*/  LDS.128 R40, [R74+0x220] ;  /* 0x000220004a287984 */ /* 0x000e620000000c00 */
[C---:B------:R-:W-:Y:S01]  /*2980*/  FFMA R20, R67.reuse, R51, R66 ;  /* 0x0000003343147223 */ /* 0x040fe20000000042 */
[C---:B------:R-:W-:Y:S01]  /*2990*/  FFMA R21, R67.reuse, R55, R64 ;  /* 0x0000003743157223 */ /* 0x040fe20000000040 */
[C---:B------:R-:W-:Y:S01]  /*29a0*/  FFMA R46, R67.reuse, R47, R65 ;  /* 0x0000002f432e7223 */ /* 0x040fe20000000041 */
[----:B------:R-:W2:Y:S01]  /*29b0*/  LDS.128 R36, [R74+0x420] ;  /* 0x000420004a247984 */ /* 0x000ea20000000c00 */
[----:B------:R-:W-:Y:S01]  /*29c0*/  FFMA R125, R67, R23, R125 ;  /* 0x00000017437d7223 */ /* 0x000fe2000000007d */
[C---:B------:R-:W-:Y:S01]  /*29d0*/  FFMA R54, R26.reuse, R54, R53 ;  /* 0x000000361a367223 */ /* 0x040fe20000000035 */
[----:B------:R-:W-:Y:S01]  /*29e0*/  FFMA R26, R26, R50, R25 ;  /* 0x000000321a1a7223 */ /* 0x000fe20000000019 */
[----:B------:R-:W3:Y:S01]  /*29f0*/  LDS.128 R28, [R74+0x20] ;  /* 0x000020004a1c7984 */ /* 0x000ee20000000c00 */
[C---:B------:R-:W-:Y:S01]  /*2a00*/  FFMA R44, R59.reuse, R51, R58 ;  /* 0x000000333b2c7223 */ /* 0x040fe2000000003a */
[C---:B------:R-:W-:Y:S01]  /*2a10*/  FFMA R45, R59.reuse, R55, R57 ;  /* 0x000000373b2d7223 */ /* 0x040fe20000000039 */
[C---:B------:R-:W-:Y:S01]  /*2a20*/  FFMA R48, R59.reuse, R47, R56 ;  /* 0x0000002f3b307223 */ /* 0x040fe20000000038 */
[----:B------:R-:W4:Y:S01]  /*2a30*/  LDS.128 R32, [R74+0x620] ;  /* 0x000620004a207984 */ /* 0x000f220000000c00 */
[----:B------:R-:W-:Y:S01]  /*2a40*/  FFMA R124, R59, R23, R124 ;  /* 0x000000173b7c7223 */ /* 0x000fe2000000007c */
[C---:B------:R-:W-:Y:S01]  /*2a50*/  FFMA R69, R71.reuse, R47, R69 ;  /* 0x0000002f47457223 */ /* 0x040fe20000000045 */
[C---:B------:R-:W-:Y:S01]  /*2a60*/  FFMA R68, R71.reuse, R51, R68 ;  /* 0x0000003347447223 */ /* 0x040fe20000000044 */
[----:B------:R-:W4:Y:S01]  /*2a70*/  LDS.128 R64, [R17.X4+UR4+0x220] ;  /* 0x0002200411407984 */ /* 0x000f220008004c00 */
[----:B------:R-:W-:Y:S01]  /*2a80*/  FFMA R70, R71, R55, R70 ;  /* 0x0000003747467223 */ /* 0x000fe20000000046 */
[C---:B------:R-:W-:Y:S01]  /*2a90*/  FFMA R51, R27.reuse, R51, R26 ;  /* 0x000000331b337223 */ /* 0x040fe2000000001a */
[C---:B------:R-:W-:Y:S01]  /*2aa0*/  FFMA R55, R27.reuse, R55, R54 ;  /* 0x000000371b377223 */ /* 0x040fe20000000036 */
[----:B------:R-:W4:Y:S01]  /*2ab0*/  LDS.128 R56, [R17.X4+UR4+0x420] ;  /* 0x0004200411387984 */ /* 0x000f220008004c00 */
[C---:B------:R-:W-:Y:S01]  /*2ac0*/  FFMA R47, R27.reuse, R47, R24 ;  /* 0x0000002f1b2f7223 */ /* 0x040fe20000000018 */
[-C--:B------:R-:W-:Y:S01]  /*2ad0*/  FFMA R22, R27, R23.reuse, R22 ;  /* 0x000000171b167223 */ /* 0x080fe20000000016 */
[----:B------:R-:W-:Y:S01]  /*2ae0*/  FFMA R75, R71, R23, R75 ;  /* 0x00000017474b7223 */ /* 0x000fe2000000004b */
[----:B------:R-:W4:Y:S01]  /*2af0*/  LDS.128 R24, [R17.X4+UR4+0x620] ;  /* 0x0006200411187984 */ /* 0x000f220008004c00 */
[C---:B-1----:R-:W-:Y:S01]  /*2b00*/  FFMA R52, R60.reuse, R40, R69 ;  /* 0x000000283c347223 */ /* 0x042fe20000000045 */
[----:B--2---:R-:W-:-:S03]  /*2b10*/  FFMA R70, R60, R36, R70 ;  /* 0x000000243c467223 */ /* 0x004fc60000000046 */
[C---:B------:R-:W-:Y:S01]  /*2b20*/  FFMA R53, R61.reuse, R41, R52 ;  /* 0x000000293d357223 */ /* 0x040fe20000000034 */
[C---:B---3--:R-:W-:Y:S01]  /*2b30*/  FFMA R50, R60.reuse, R28, R75 ;  /* 0x0000001c3c327223 */ /* 0x048fe2000000004b */
[C---:B------:R-:W-:Y:S01]  /*2b40*/  FFMA R49, R61.reuse, R37, R70 ;  /* 0x000000253d317223 */ /* 0x040fe20000000046 */
[----:B----4-:R-:W-:Y:S02]  /*2b50*/  FFMA R68, R60, R32, R68 ;  /* 0x000000203c447223 */ /* 0x010fe40000000044 */
[C---:B------:R-:W-:Y:S01]  /*2b60*/  FFMA R75, R61.reuse, R29, R50 ;  /* 0x0000001d3d4b7223 */ /* 0x040fe20000000032 */
[----:B------:R-:W-:Y:S01]  /*2b70*/  FFMA R60, R62, R38, R49 ;  /* 0x000000263e3c7223 */ /* 0x000fe20000000031 */
        /* <DEDUP_REMOVED lines=36> */
[----:B------:R-:W-:Y:S01]  /*2dc0*/  LDS.128 R68, [R17.X4+UR4+0x30] ;  /* 0x0000300411447984 */ /* 0x000fe20008004c00 */
[C---:B------:R-:W-:Y:S01]  /*2dd0*/  FFMA R30, R26.reuse, R30, R29 ;  /* 0x0000001e1a1e7223 */ /* 0x040fe2000000001d */
[C---:B------:R-:W-:Y:S01]  /*2de0*/  FFMA R42, R26.reuse, R42, R41 ;  /* 0x0000002a1a2a7223 */ /* 0x040fe20000000029 */
[C---:B------:R-:W-:Y:S01]  /*2df0*/  FFMA R38, R26.reuse, R38, R37 ;  /* 0x000000261a267223 */ /* 0x040fe20000000025 */
[----:B------:R-:W1:Y:S01]  /*2e00*/  LDS.128 R44, [R74+0x230] ;  /* 0x000230004a2c7984 */ /* 0x000e620000000c00 */
[----:B------:R-:W-:Y:S01]  /*2e10*/  FFMA R26, R26, R34, R25 ;  /* 0x000000221a1a7223 */ /* 0x000fe20000000019 */
[C---:B------:R-:W-:Y:S01]  /*2e20*/  FFMA R28, R67.reuse, R35, R66 ;  /* 0x00000023431c7223 */ /* 0x040fe20000000042 */
[C---:B------:R-:W-:Y:S01]  /*2e30*/  FFMA R29, R67.reuse, R39, R64 ;  /* 0x00000027431d7223 */ /* 0x040fe20000000040 */
[----:B------:R-:W2:Y:S01]  /*2e40*/  LDS.128 R48, [R74+0x430] ;  /* 0x000430004a307984 */ /* 0x000ea20000000c00 */
[C---:B------:R-:W-:Y:S01]  /*2e50*/  FFMA R34, R67.reuse, R43, R65 ;  /* 0x0000002b43227223 */ /* 0x040fe20000000041 */
[----:B------:R-:W-:Y:S01]  /*2e60*/  FFMA R125, R67, R31, R125 ;  /* 0x0000001f437d7223 */ /* 0x000fe2000000007d */
[C---:B------:R-:W-:Y:S01]  /*2e70*/  FFMA R32, R59.reuse, R35, R58 ;  /* 0x000000233b207223 */ /* 0x040fe2000000003a */
[----:B------:R-:W3:Y:S01]  /*2e80*/  LDS.128 R20, [R74+0x30] ;  /* 0x000030004a147984 */ /* 0x000ee20000000c00 */
[C---:B------:R-:W-:Y:S01]  /*2e90*/  FFMA R33, R59.reuse, R39, R56 ;  /* 0x000000273b217223 */ /* 0x040fe20000000038 */
[C---:B------:R-:W-:Y:S01]  /*2ea0*/  FFMA R124, R59.reuse, R43, R124 ;  /* 0x0000002b3b7c7223 */ /* 0x040fe2000000007c */
[----:B------:R-:W-:Y:S01]  /*2eb0*/  FFMA R36, R59, R31, R57 ;  /* 0x0000001f3b247223 */ /* 0x000fe20000000039 */
[----:B------:R-:W4:Y:S01]  /*2ec0*/  LDS.128 R52, [R74+0x630] ;  /* 0x000630004a347984 */ /* 0x000f220000000c00 */
[C---:B------:R-:W-:Y:S01]  /*2ed0*/  FFMA R60, R63.reuse, R39, R60 ;  /* 0x000000273f3c7223 */ /* 0x040fe2000000003c */
[-C--:B------:R-:W-:Y:S01]  /*2ee0*/  FFMA R62, R63, R35.reuse, R62 ;  /* 0x000000233f3e7223 */ /* 0x080fe2000000003e */
[C---:B------:R-:W-:Y:S01]  /*2ef0*/  FFMA R35, R27.reuse, R35, R26 ;  /* 0x000000231b237223 */ /* 0x040fe2000000001a */
[----:B------:R-:W4:Y:S01]  /*2f00*/  LDS.128 R64, [R17.X4+UR4+0x230] ;  /* 0x0002300411407984 */ /* 0x000f220008004c00 */
[C---:B------:R-:W-:Y:S01]  /*2f10*/  FFMA R39, R27.reuse, R39, R38 ;  /* 0x000000271b277223 */ /* 0x040fe20000000026 */
[C---:B------:R-:W-:Y:S01]  /*2f20*/  FFMA R42, R27.reuse, R43, R42 ;  /* 0x0000002b1b2a7223 */ /* 0x040fe2000000002a */
[----:B------:R-:W-:Y:S01]  /*2f30*/  FFMA R30, R27, R31, R30 ;  /* 0x0000001f1b1e7223 */ /* 0x000fe2000000001e */
[----:B------:R-:W4:Y:S01]  /*2f40*/  LDS.128 R56, [R17.X4+UR4+0x430] ;  /* 0x0004300411387984 */ /* 0x000f220008004c00 */
[C---:B------:R-:W-:Y:S01]  /*2f50*/  FFMA R61, R63.reuse, R43, R61 ;  /* 0x0000002b3f3d7223 */ /* 0x040fe2000000003d */
[----:B------:R-:W-:-:S02]  /*2f60*/  FFMA R75, R63, R31, R75 ;  /* 0x0000001f3f4b7223 */ /* 0x000fc4000000004b */
[----:B------:R-:W4:Y:S01]  /*2f70*/  LDS.128 R24, [R17.X4+UR4+0x630] ;  /* 0x0006300411187984 */ /* 0x000f220008004c00 */
[C---:B-1----:R-:W-:Y:S01]  /*2f80*/  FFMA R40, R68.reuse, R44, R61 ;  /* 0x0000002c44287223 */ /* 0x042fe2000000003d */
[C---:B--2---:R-:W-:Y:S01]  /*2f90*/  FFMA R60, R68.reuse, R48, R60 ;  /* 0x00000030443c7223 */ /* 0x044fe2000000003c */
[C---:B---3--:R-:W-:Y:S02]  /*2fa0*/  FFMA R38, R68.reuse, R20, R75 ;  /* 0x0000001444267223 */ /* 0x048fe4000000004b */
[C---:B------:R-:W-:Y:S01]  /*2fb0*/  FFMA R75, R69.reuse, R45, R40 ;  /* 0x0000002d454b7223 */ /* 0x040fe20000000028 */
[C---:B------:R-:W-:Y:S01]  /*2fc0*/  FFMA R37, R69.reuse, R49, R60 ;  /* 0x0000003145257223 */ /* 0x040fe2000000003c */
[----:B----4-:R-:W-:Y:S01]  /*2fd0*/  FFMA R62, R68, R52, R62 ;  /* 0x00000034443e7223 */ /* 0x010fe2000000003e */
[C---:B------:R-:W-:Y:S01]  /*2fe0*/  FFMA R41, R69.reuse, R21, R38 ;  /* 0x0000001545297223 */ /* 0x040fe20000000026 */
        /* <DEDUP_REMOVED lines=38> */
[----:B------:R-:W-:Y:S01]  /*3250*/  FFMA R25, R25, R53, R24 ;  /* 0x0000003519197223 */ /* 0x000fe20000000018 */
[----:B------:R-:W1:Y:S01]  /*3260*/  LDS.128 R40, [R74+0x240] ;  /* 0x000240004a287984 */ /* 0x000e620000000c00 */
[C---:B------:R-:W-:Y:S01]  /*3270*/  FFMA R20, R67.reuse, R55, R66 ;  /* 0x0000003743147223 */ /* 0x040fe20000000042 */
[C---:B------:R-:W-:Y:S01]  /*3280*/  FFMA R44, R67.reuse, R51, R64 ;  /* 0x00000033432c7223 */ /* 0x040fe20000000040 */
[C---:B------:R-:W-:Y:S01]  /*3290*/  FFMA R45, R67.reuse, R47, R65 ;  /* 0x0000002f432d7223 */ /* 0x040fe20000000041 */
[----:B------:R-:W2:Y:S01]  /*32a0*/  LDS.128 R36, [R74+0x440] ;  /* 0x000440004a247984 */ /* 0x000ea20000000c00 */
[----:B------:R-:W-:Y:S01]  /*32b0*/  FFMA R125, R67, R23, R125 ;  /* 0x00000017437d7223 */ /* 0x000fe2000000007d */
[C---:B------:R-:W-:Y:S01]  /*32c0*/  FFMA R22, R26.reuse, R22, R21 ;  /* 0x000000161a167223 */ /* 0x040fe20000000015 */
[C---:B------:R-:W-:Y:S01]  /*32d0*/  FFMA R50, R26.reuse, R50, R49 ;  /* 0x000000321a327223 */ /* 0x040fe20000000031 */
[----:B------:R-:W3:Y:S01]  /*32e0*/  LDS.128 R28, [R74+0x40] ;  /* 0x000040004a1c7984 */ /* 0x000ee20000000c00 */
[----:B------:R-:W-:Y:S01]  /*32f0*/  FFMA R26, R26, R54, R25 ;  /* 0x000000361a1a7223 */ /* 0x000fe20000000019 */
[C---:B------:R-:W-:Y:S01]  /*3300*/  FFMA R21, R59.reuse, R55, R58 ;  /* 0x000000373b157223 */ /* 0x040fe2000000003a */
[C---:B------:R-:W-:Y:S01]  /*3310*/  FFMA R124, R59.reuse, R51, R124 ;  /* 0x000000333b7c7223 */ /* 0x040fe2000000007c */
[----:B------:R-:W4:Y:S01]  /*3320*/  LDS.128 R32, [R74+0x640] ;  /* 0x000640004a207984 */ /* 0x000f220000000c00 */
[C---:B------:R-:W-:Y:S01]  /*3330*/  FFMA R48, R59.reuse, R47, R57 ;  /* 0x0000002f3b307223 */ /* 0x040fe20000000039 */
[----:B------:R-:W-:Y:S01]  /*3340*/  FFMA R49, R59, R23, R56 ;  /* 0x000000173b317223 */ /* 0x000fe20000000038 */
[C---:B------:R-:W-:Y:S01]  /*3350*/  FFMA R68, R71.reuse, R51, R68 ;  /* 0x0000003347447223 */ /* 0x040fe20000000044 */
[----:B------:R-:W4:Y:S01]  /*3360*/  LDS.128 R64, [R17.X4+UR4+0x240] ;  /* 0x0002400411407984 */ /* 0x000f220008004c00 */
[-C--:B------:R-:W-:Y:S01]  /*3370*/  FFMA R70, R71, R55.reuse, R70 ;  /* 0x0000003747467223 */ /* 0x080fe20000000046 */
[C---:B------:R-:W-:Y:S01]  /*3380*/  FFMA R55, R27.reuse, R55, R26 ;  /* 0x000000371b377223 */ /* 0x040fe2000000001a */
[C---:B------:R-:W-:Y:S01]  /*3390*/  FFMA R51, R27.reuse, R51, R50 ;  /* 0x000000331b337223 */ /* 0x040fe20000000032 */
[----:B------:R-:W4:Y:S01]  /*33a0*/  LDS.128 R56, [R17.X4+UR4+0x440] ;  /* 0x0004400411387984 */ /* 0x000f220008004c00 */
[C---:B------:R-:W-:Y:S01]  /*33b0*/  FFMA R46, R27.reuse, R47, R46 ;  /* 0x0000002f1b2e7223 */ /* 0x040fe2000000002e */
[----:B------:R-:W-:Y:S01]  /*33c0*/  FFMA R22, R27, R23, R22 ;  /* 0x000000171b167223 */ /* 0x000fe20000000016 */
[C---:B------:R-:W-:Y:S01]  /*33d0*/  FFMA R75, R71.reuse, R47, R75 ;  /* 0x0000002f474b7223 */ /* 0x040fe2000000004b */
[----:B------:R-:W4:Y:S01]  /*33e0*/  LDS.128 R24, [R17.X4+UR4+0x640] ;  /* 0x0006400411187984 */ /* 0x000f220008004c00 */
[----:B------:R-:W-:-:S02]  /*33f0*/  FFMA R69, R71, R23, R69 ;  /* 0x0000001747457223 */ /* 0x000fc40000000045 */
        /* <DEDUP_REMOVED lines=29> */
[----:B------:R-:W-:Y:S01]  /*35d0*/  FFMA R36, R24, R36, R51 ;  /* 0x0000002418247223 */ /* 0x000fe20000000033 */
        /* <DEDUP_REMOVED lines=23> */
[----:B------:R-:W-:Y:S01]  /*3750*/  FFMA R125, R67, R31, R125 ;  /* 0x0000001f437d7223 */ /* 0x000fe2000000007d */
[C---:B------:R-:W-:Y:S01]  /*3760*/  FFMA R32, R59.reuse, R35, R58 ;  /* 0x000000233b207223 */ /* 0x040fe2000000003a */
[----:B------:R-:W2:Y:S01]  /*3770*/  LDS.128 R48, [R74+0x450] ;  /* 0x000450004a307984 */ /* 0x000ea20000000c00 */
[C---:B------:R-:W-:Y:S01]  /*3780*/  FFMA R33, R59.reuse, R39, R57 ;  /* 0x000000273b217223 */ /* 0x040fe20000000039 */
[C---:B------:R-:W-:Y:S01]  /*3790*/  FFMA R36, R59.reuse, R43, R56 ;  /* 0x0000002b3b247223 */ /* 0x040fe20000000038 */
[----:B------:R-:W-:Y:S01]  /*37a0*/  FFMA R37, R59, R31, R124 ;  /* 0x0000001f3b257223 */ /* 0x000fe2000000007c */
[----:B------:R-:W3:Y:S01]  /*37b0*/  LDS.128 R20, [R74+0x50] ;  /* 0x000050004a147984 */ /* 0x000ee20000000c00 */
[C---:B------:R-:W-:Y:S01]  /*37c0*/  FFMA R60, R63.reuse, R39, R60 ;  /* 0x000000273f3c7223 */ /* 0x040fe2000000003c */
[-C--:B------:R-:W-:Y:S01]  /*37d0*/  FFMA R62, R63, R35.reuse, R62 ;  /* 0x000000233f3e7223 */ /* 0x080fe2000000003e */
[C---:B------:R-:W-:Y:S01]  /*37e0*/  FFMA R35, R27.reuse, R35, R26 ;  /* 0x000000231b237223 */ /* 0x040fe2000000001a */
[----:B------:R-:W4:Y:S01]  /*37f0*/  LDS.128 R52, [R74+0x650] ;  /* 0x000650004a347984 */ /* 0x000f220000000c00 */
[C---:B------:R-:W-:Y:S01]  /*3800*/  FFMA R39, R27.reuse, R39, R38 ;  /* 0x000000271b277223 */ /* 0x040fe20000000026 */
[C---:B------:R-:W-:Y:S01]  /*3810*/  FFMA R42, R27.reuse, R43, R42 ;  /* 0x0000002b1b2a7223 */ /* 0x040fe2000000002a */
[----:B------:R-:W-:Y:S01]  /*3820*/  FFMA R30, R27, R31, R30 ;  /* 0x0000001f1b1e7223 */ /* 0x000fe2000000001e */
[----:B------:R-:W4:Y:S01]  /*3830*/  LDS.128 R64, [R17.X4+UR4+0x250] ;  /* 0x0002500411407984 */ /* 0x000f220008004c00 */
[C---:B------:R-:W-:Y:S01]  /*3840*/  FFMA R61, R63.reuse, R43, R61 ;  /* 0x0000002b3f3d7223 */ /* 0x040fe2000000003d */
[----:B------:R-:W-:-:S02]  /*3850*/  FFMA R75, R63, R31, R75 ;  /* 0x0000001f3f4b7223 */ /* 0x000fc4000000004b */
[----:B------:R-:W4:Y:S04]  /*3860*/  LDS.128 R56, [R17.X4+UR4+0x450] ;  /* 0x0004500411387984 */ /* 0x000f280008004c00 */
        /* <DEDUP_REMOVED lines=9> */
[C---:B------:R-:W-:Y:S01]  /*3900*/  FFMA R28, R64.reuse, R52, R28 ;  /* 0x00000034401c7223 */ /* 0x040fe2000000001c */
[-C--:B------:R-:W-:Y:S01]  /*3910*/  FFMA R31, R69, R53.reuse, R62 ;  /* 0x00000035451f7223 */ /* 0x080fe2000000003e */
        /* <DEDUP_REMOVED lines=10> */
[----:B------:R-:W-:Y:S01]  /*39c0*/  FFMA R31, R65, R49, R40 ;  /* 0x00000031411f7223 */ /* 0x000fe20000000028 */
        /* <DEDUP_REMOVED lines=12> */
[----:B------:R-:W-:Y:S01]  /*3a90*/  FFMA R57, R58, R22, R37 ;  /* 0x000000163a397223 */ /* 0x000fe20000000025 */
[C---:B------:R-:W-:Y:S01]  /*3aa0*/  FFMA R48, R24.reuse, R48, R39 ;  /* 0x0000003018307223 */ /* 0x040fe20000000027 */
[C---:B------:R-:W-:Y:S01]  /*3ab0*/  FFMA R45, R25.reuse, R45, R42 ;  /* 0x0000002d192d7223 */ /* 0x040fe2000000002a */
[----:B------:R-:W-:Y:S01]  /*3ac0*/  LDS.128 R60, [R17.X4+UR4+0x60] ;  /* 0x00006004113c7984 */ /* 0x000fe20008004c00 */
[----:B------:R-:W-:Y:S01]  /*3ad0*/  FFMA R30, R24, R20, R30 ;  /* 0x00000014181e7223 */ /* 0x000fe2000000001e */
[C---:B------:R-:W-:Y:S01]  /*3ae0*/  FFMA R64, R58.reuse, R46, R33 ;  /* 0x0000002e3a407223 */ /* 0x040fe20000000021 */
[C---:B------:R-:W-:Y:S01]  /*3af0*/  FFMA R56, R58.reuse, R50, R31 ;  /* 0x000000323a387223 */ /* 0x040fe2000000001f */
[----:B------:R-:W1:Y:S01]  /*3b00*/  LDS.128 R40, [R74+0x260] ;  /* 0x000260004a287984 */ /* 0x000e620000000c00 */
[----:B------:R-:W-:Y:S01]  /*3b10*/  FFMA R58, R58, R54, R29 ;  /* 0x000000363a3a7223 */ /* 0x000fe2000000001d */
[----:B------:R-:W-:Y:S01]  /*3b20*/  FFMA R24, R24, R52, R35 ;  /* 0x0000003418187223 */ /* 0x000fe20000000023 */
[C---:B------:R-:W-:Y:S01]  /*3b30*/  FFMA R21, R25.reuse, R21, R30 ;  /* 0x0000001519157223 */ /* 0x040fe2000000001e */
[----:B------:R-:W2:Y:S01]  /*3b40*/  LDS.128 R36, [R74+0x460] ;  /* 0x000460004a247984 */ /* 0x000ea20000000c00 */
[----:B------:R-:W-:Y:S01]  /*3b50*/  FFMA R49, R25, R49, R48 ;  /* 0x0000003119317223 */ /* 0x000fe20000000030 */
[C---:B------:R-:W-:Y:S01]  /*3b60*/  FFMA R20, R71.reuse, R47, R69 ;  /* 0x0000002f47147223 */ /* 0x040fe20000000045 */
[C---:B------:R-:W-:Y:S01]  /*3b70*/  FFMA R22, R26.reuse, R22, R21 ;  /* 0x000000161a167223 */ /* 0x040fe20000000015 */
[----:B------:R-:W3:Y:S01]  /*3b80*/  LDS.128 R28, [R74+0x60] ;  /* 0x000060004a1c7984 */ /* 0x000ee20000000c00 */
[C---:B------:R-:W-:Y:S01]  /*3b90*/  FFMA R21, R71.reuse, R51, R68 ;  /* 0x0000003347157223 */ /* 0x040fe20000000044 */
[C---:B------:R-:W-:Y:S01]  /*3ba0*/  FFMA R75, R71.reuse, R23, R75 ;  /* 0x00000017474b7223 */ /* 0x040fe2000000004b */
[----:B------:R-:W-:Y:S01]  /*3bb0*/  FFMA R44, R71, R55, R70 ;  /* 0x00000037472c7223 */ /* 0x000fe20000000046 */
        /* <DEDUP_REMOVED lines=8> */
[C---:B------:R-:W-:Y:S01]  /*3c40*/  FFMA R64, R59.reuse, R47, R64 ;  /* 0x0000002f3b407223 */ /* 0x040fe20000000040 */
[----:B------:R-:W-:Y:S01]  /*3c50*/  FFMA R26, R59, R23, R57 ;  /* 0x000000173b1a7223 */ /* 0x000fe20000000039 */
[C---:B------:R-:W-:Y:S01]  /*3c60*/  FFMA R66, R67.reuse, R55, R66 ;  /* 0x0000003743427223 */ /* 0x040fe20000000042 */
[----:B------:R-:W4:Y:S01]  /*3c70*/  LDS.128 R56, [R17.X4+UR4+0x460] ;  /* 0x0004600411387984 */ /* 0x000f220008004c00 */
[----:B------:R-:W-:Y:S01]  /*3c80*/  FFMA R65, R67, R51, R65 ;  /* 0x0000003343417223 */ /* 0x000fe20000000041 */
[C---:B------:R-:W-:Y:S01]  /*3c90*/  FFMA R55, R27.reuse, R55, R54 ;  /* 0x000000371b377223 */ /* 0x040fe20000000036 */
[C---:B------:R-:W-:Y:S01]  /*3ca0*/  FFMA R51, R27.reuse, R51, R50 ;  /* 0x000000331b337223 */ /* 0x040fe20000000032 */
[----:B------:R-:W-:Y:S01]  /*3cb0*/  FFMA R46, R27, R47, R46 ;  /* 0x0000002f1b2e7223 */ /* 0x000fe2000000002e */
[-C--:B------:R-:W-:Y:S01]  /*3cc0*/  FFMA R125, R67, R23.reuse, R125 ;  /* 0x00000017437d7223 */ /* 0x080fe2000000007d */
[----:B------:R-:W-:Y:S01]  /*3cd0*/  FFMA R27, R27, R23, R22 ;  /* 0x000000171b1b7223 */ /* 0x000fe20000000016 */
[----:B------:R-:W-:Y:S01]  /*3ce0*/  FFMA R124, R67, R47, R124 ;  /* 0x0000002f437c7223 */ /* 0x000fe2000000007c */
[C---:B-1----:R-:W-:Y:S01]  /*3cf0*/  FFMA R50, R60.reuse, R40, R20 ;  /* 0x000000283c327223 */ /* 0x042fe20000000014 */
[----:B--2---:R-:W-:-:S02]  /*3d00*/  FFMA R52, R60, R36, R21 ;  /* 0x000000243c347223 */ /* 0x004fc40000000015 */
[----:B------:R-:W1:Y:S01]  /*3d10*/  LDS.128 R20, [R17.X4+UR4+0x660] ;  /* 0x0006600411147984 */ /* 0x000e620008004c00 */
[C---:B---3--:R-:W-:Y:S01]  /*3d20*/  FFMA R48, R60.reuse, R28, R75 ;  /* 0x0000001c3c307223 */ /* 0x048fe2000000004b */
        /* <DEDUP_REMOVED lines=31> */
[----:B------:R-:W-:Y:S01]  /*3f20*/  LDS.128 R64, [R74+0x70] ;  /* 0x000070004a407984 */ /* 0x000fe20000000c00 */
[C---:B------:R-:W-:Y:S01]  /*3f30*/  FFMA R56, R58.reuse, R30, R49 ;  /* 0x0000001e3a387223 */ /* 0x040fe20000000031 */
[----:B------:R-:W-:Y:S01]  /*3f40*/  FFMA R58, R58, R34, R25 ;  /* 0x000000223a3a7223 */ /* 0x000fe20000000019 */
[----:B------:R-:W-:Y:S01]  /*3f50*/  FFMA R68, R59, R39, R68 ;  /* 0x000000273b447223 */ /* 0x000fe20000000044 */
[----:B------:R-:W-:Y:S01]  /*3f60*/  FFMA R70, R71, R35, R70 ;  /* 0x0000002347467223 */ /* 0x000fe20000000046 */
[C---:B-1----:R-:W-:Y:S01]  /*3f70*/  FFMA R46, R20.reuse, R40, R46 ;  /* 0x00000028142e7223 */ /* 0x042fe2000000002e */
[C---:B------:R-:W-:Y:S01]  /*3f80*/  FFMA R28, R20.reuse, R28, R27 ;  /* 0x0000001c141c7223 */ /* 0x040fe2000000001b */
[C---:B------:R-:W-:Y:S01]  /*3f90*/  FFMA R36, R20.reuse, R36, R51 ;  /* 0x0000002414247223 */ /* 0x040fe20000000033 */
[----:B------:R-:W-:Y:S01]  /*3fa0*/  FFMA R20, R20, R32, R55 ;  /* 0x0000002014147223 */ /* 0x000fe20000000037 */
[C---:B------:R-:W-:Y:S01]  /*3fb0*/  FFMA R41, R21.reuse, R41, R46 ;  /* 0x0000002915297223 */ /* 0x040fe2000000002e */
[----:B------:R-:W1:Y:S01]  /*3fc0*/  LDS.128 R52, [R17.X4+UR4+0x470] ;  /* 0x0004700411347984 */ /* 0x000e620008004c00 */
[C---:B------:R-:W-:Y:S01]  /*3fd0*/  FFMA R29, R21.reuse, R29, R28 ;  /* 0x0000001d151d7223 */ /* 0x040fe2000000001c */
[C---:B------:R-:W-:Y:S01]  /*3fe0*/  FFMA R37, R21.reuse, R37, R36 ;  /* 0x0000002515257223 */ /* 0x040fe20000000024 */
[----:B------:R-:W-:Y:S01]  /*3ff0*/  FFMA R21, R21, R33, R20 ;  /* 0x0000002115157223 */ /* 0x000fe20000000014 */
[----:B------:R-:W2:Y:S01]  /*4000*/  LDS.128 R44, [R17.X4+UR4+0x70] ;  /* 0x00007004112c7984 */ /* 0x000ea20008004c00 */
[C---:B------:R-:W-:Y:S01]  /*4010*/  FFMA R30, R22.reuse, R30, R29 ;  /* 0x0000001e161e7223 */ /* 0x040fe2000000001d */
[C---:B------:R-:W-:Y:S01]  /*4020*/  FFMA R42, R22.reuse, R42, R41 ;  /* 0x0000002a162a7223 */ /* 0x040fe20000000029 */
[C---:B------:R-:W-:Y:S01]  /*4030*/  FFMA R38, R22.reuse, R38, R37 ;  /* 0x0000002616267223 */ /* 0x040fe20000000025 */
[----:B------:R-:W3:Y:S01]  /*4040*/  LDS.128 R48, [R17.X4+UR4+0x270] ;  /* 0x0002700411307984 */ /* 0x000ee20008004c00 */
[----:B------:R-:W-:Y:S01]  /*4050*/  FFMA R34, R22, R34, R21 ;  /* 0x0000002216227223 */ /* 0x000fe20000000015 */
[C---:B------:R-:W-:Y:S01]  /*4060*/  FFMA R22, R63.reuse, R43, R75 ;  /* 0x0000002b3f167223 */ /* 0x040fe2000000004b */
[C---:B------:R-:W-:Y:S01]  /*4070*/  FFMA R21, R63.reuse, R39, R60 ;  /* 0x000000273f157223 */ /* 0x040fe2000000003c */
[----:B------:R-:W4:Y:S01]  /*4080*/  LDS.128 R24, [R17.X4+UR4+0x670] ;  /* 0x0006700411187984 */ /* 0x000f220008004c00 */
[C---:B------:R-:W-:Y:S01]  /*4090*/  FFMA R28, R63.reuse, R31, R61 ;  /* 0x0000001f3f1c7223 */ /* 0x040fe2000000003d */
[----:B------:R-:W-:Y:S01]  /*40a0*/  FFMA R20, R63, R35, R62 ;  /* 0x000000233f147223 */ /* 0x000fe2000000003e */
[C---:B------:R-:W-:Y:S01]  /*40b0*/  FFMA R29, R59.reuse, R31, R56 ;  /* 0x0000001f3b1d7223 */ /* 0x040fe20000000038 */
[----:B------:R-:W4:Y:S01]  /*40c0*/  LDS.128 R60, [R74+0x270] ;  /* 0x000270004a3c7984 */ /* 0x000f220000000c00 */
[C---:B------:R-:W-:Y:S01]  /*40d0*/  FFMA R32, R59.reuse, R35, R58 ;  /* 0x000000233b207223 */ /* 0x040fe2000000003a */
[-C--:B------:R-:W-:Y:S01]  /*40e0*/  FFMA R33, R59, R43.reuse, R57 ;  /* 0x0000002b3b217223 */ /* 0x080fe20000000039 */
[----:B------:R-:W-:Y:S01]  /*40f0*/  FFMA R124, R71, R43, R124 ;  /* 0x0000002b477c7223 */ /* 0x000fe2000000007c */
[----:B------:R-:W4:Y:S01]  /*4100*/  LDS.128 R56, [R74+0x470] ;  /* 0x000470004a387984 */ /* 0x000f220000000c00 */
[C---:B------:R-:W-:Y:S01]  /*4110*/  FFMA R35, R23.reuse, R35, R34 ;  /* 0x0000002317237223 */ /* 0x040fe20000000022 */
[C---:B------:R-:W-:Y:S01]  /*4120*/  FFMA R38, R23.reuse, R39, R38 ;  /* 0x0000002717267223 */ /* 0x040fe20000000026 */
[----:B------:R-:W-:Y:S01]  /*4130*/  FFMA R43, R23, R43, R42 ;  /* 0x0000002b172b7223 */ /* 0x000fe2000000002a */
[-C--:B------:R-:W-:Y:S01]  /*4140*/  FFMA R125, R71, R31.reuse, R125 ;  /* 0x0000001f477d7223 */ /* 0x080fe2000000007d */
[----:B------:R-:W-:Y:S01]  /*4150*/  FFMA R23, R23, R31, R30 ;  /* 0x0000001f17177223 */ /* 0x000fe2000000001e */
[----:B------:R-:W-:Y:S01]  /*4160*/  FFMA R69, R71, R39, R69 ;  /* 0x0000002747457223 */ /* 0x000fe20000000045 */
[-C--:B-1----:R-:W-:Y:S01]  /*4170*/  FFMA R40, R52, R64.reuse, R29 ;  /* 0x0000004034287223 */ /* 0x082fe2000000001d */
[----:B--2---:R-:W-:-:S03]  /*4180*/  FFMA R34, R44, R64, R28 ;  /* 0x000000402c227223 */ /* 0x004fc6000000001c */
[-C--:B------:R-:W-:Y:S01]  /*4190*/  FFMA R37, R53, R65.reuse, R40 ;  /* 0x0000004135257223 */ /* 0x080fe20000000028 */
[----:B------:R-:W1:Y:S01]  /*41a0*/  LDS.128 R28, [R74+0x670] ;  /* 0x000670004a1c7984 */ /* 0x000e620000000c00 */
        /* <DEDUP_REMOVED lines=8> */
[----:B------:R-:W-:Y:S01]  /*4230*/  FFMA R60, R24, R60, R43 ;  /* 0x0000003c183c7223 */ /* 0x000fe2000000002b */
[----:B------:R-:W-:Y:S01]  /*4240*/  FFMA R39, R25, R65, R64 ;  /* 0x0000004119277223 */ /* 0x000fe20000000040 */
        /* <DEDUP_REMOVED lines=20> */
[----:B------:R-:W-:Y:S01]  /*4390*/  FFMA R57, R54, R58, R33 ;  /* 0x0000003a36397223 */ /* 0x000fe20000000021 */
[C---:B------:R-:W-:Y:S01]  /*43a0*/  FFMA R66, R26.reuse, R66, R39 ;  /* 0x000000421a427223 */ /* 0x040fe20000000027 */
[----:B------:R-:W-:Y:S01]  /*43b0*/  FFMA R58, R26, R58, R37 ;  /* 0x0000003a1a3a7223 */ /* 0x000fe20000000025 */
[----:B------:R-:W-:Y:S01]  /*43c0*/  LDS.128 R40, [R74+0x680] ;  /* 0x000680004a287984 */ /* 0x000fe20000000c00 */
[----:B------:R-:W-:Y:S01]  /*43d0*/  FFMA R75, R47, R67, R75 ;  /* 0x000000432f4b7223 */ /* 0x000fe2000000004b */
[-C--:B-1----:R-:W-:Y:S01]  /*43e0*/  FFMA R70, R48, R28.reuse, R70 ;  /* 0x0000001c30467223 */ /* 0x082fe20000000046 */
[-C--:B------:R-:W-:Y:S01]  /*43f0*/  FFMA R20, R44, R28.reuse, R20 ;  /* 0x0000001c2c147223 */ /* 0x080fe20000000014 */
[----:B------:R-:W-:Y:S01]  /*4400*/  LDS.128 R36, [R74+0x480] ;  /* 0x000480004a247984 */ /* 0x000fe20000000c00 */
[-C--:B------:R-:W-:Y:S01]  /*4410*/  FFMA R32, R52, R28.reuse, R32 ;  /* 0x0000001c34207223 */ /* 0x080fe20000000020 */
[-C--:B------:R-:W-:Y:S01]  /*4420*/  FFMA R49, R49, R29.reuse, R70 ;  /* 0x0000001d31317223 */ /* 0x080fe20000000046 */
[----:B------:R-:W-:Y:S01]  /*4430*/  FFMA R24, R24, R28, R35 ;  /* 0x0000001c18187223 */ /* 0x000fe20000000023 */
[----:B------:R-:W1:Y:S01]  /*4440*/  LDS.128 R68, [R17.X4+UR4+0x80] ;  /* 0x0000800411447984 */ /* 0x000e620008004c00 */
[-C--:B------:R-:W-:Y:S01]  /*4450*/  FFMA R45, R45, R29.reuse, R20 ;  /* 0x0000001d2d2d7223 */ /* 0x080fe20000000014 */
[-C--:B------:R-:W-:Y:S01]  /*4460*/  FFMA R53, R53, R29.reuse, R32 ;  /* 0x0000001d35357223 */ /* 0x080fe20000000020 */
[----:B------:R-:W-:Y:S01]  /*4470*/  FFMA R25, R25, R29, R24 ;  /* 0x0000001d19197223 */ /* 0x000fe20000000018 */
[----:B------:R-:W2:Y:S01]  /*4480*/  LDS.128 R32, [R74+0x280] ;  /* 0x000280004a207984 */ /* 0x000ea20000000c00 */
[-C--:B------:R-:W-:Y:S01]  /*4490*/  FFMA R46, R46, R30.reuse, R45 ;  /* 0x0000001e2e2e7223 */ /* 0x080fe2000000002d */
[-C--:B------:R-:W-:Y:S01]  /*44a0*/  FFMA R50, R50, R30.reuse, R49 ;  /* 0x0000001e32327223 */ /* 0x080fe20000000031 */
[-C--:B------:R-:W-:Y:S01]  /*44b0*/  FFMA R54, R54, R30.reuse, R53 ;  /* 0x0000001e36367223 */ /* 0x080fe20000000035 */
[----:B------:R-:W3:Y:S01]  /*44c0*/  LDS.128 R20, [R74+0x80] ;  /* 0x000080004a147984 */ /* 0x000ee20000000c00 */
[----:B------:R-:W-:Y:S01]  /*44d0*/  FFMA R26, R26, R30, R25 ;  /* 0x0000001e1a1a7223 */ /* 0x000fe20000000019 */
[-C--:B------:R-:W-:Y:S01]  /*44e0*/  FFMA R30, R51, R67.reuse, R64 ;  /* 0x00000043331e7223 */ /* 0x080fe20000000040 */
[-C--:B------:R-:W-:Y:S01]  /*44f0*/  FFMA R29, R55, R67.reuse, R65 ;  /* 0x00000043371d7223 */ /* 0x080fe20000000041 */
[----:B------:R-:W-:Y:S01]  /*4500*/  FFMA R28, R27, R67, R66 ;  /* 0x000000431b1c7223 */ /* 0x000fe20000000042 */
[-C--:B------:R-:W-:Y:S01]  /*4510*/  FFMA R24, R47, R59.reuse, R56 ;  /* 0x0000003b2f187223 */ /* 0x080fe20000000038 */
[----:B------:R-:W4:Y:S01]  /*4520*/  LDS.128 R64, [R17.X4+UR4+0x280] ;  /* 0x0002800411407984 */ /* 0x000f220008004c00 */
[-C--:B------:R-:W-:Y:S01]  /*4530*/  FFMA R60, R51, R59.reuse, R60 ;  /* 0x0000003b333c7223 */ /* 0x080fe2000000003c */
[-C--:B------:R-:W-:Y:S01]  /*4540*/  FFMA R45, R55, R59.reuse, R57 ;  /* 0x0000003b372d7223 */ /* 0x080fe20000000039 */
[----:B------:R-:W-:Y:S01]  /*4550*/  FFMA R44, R27, R59, R58 ;  /* 0x0000003b1b2c7223 */ /* 0x000fe2000000003a */
[C---:B------:R-:W-:Y:S01]  /*4560*/  FFMA R125, R47.reuse, R63, R125 ;  /* 0x0000003f2f7d7223 */ /* 0x040fe2000000007d */
[----:B------:R-:W4:Y:S01]  /*4570*/  LDS.128 R56, [R17.X4+UR4+0x480] ;  /* 0x0004800411387984 */ /* 0x000f220008004c00 */
[-C--:B------:R-:W-:Y:S01]  /*4580*/  FFMA R47, R47, R31.reuse, R46 ;  /* 0x0000001f2f2f7223 */ /* 0x080fe2000000002e */
[-C--:B------:R-:W-:Y:S01]  /*4590*/  FFMA R50, R51, R31.reuse, R50 ;  /* 0x0000001f33327223 */ /* 0x080fe20000000032 */
[----:B------:R-:W-:Y:S01]  /*45a0*/  FFMA R54, R55, R31, R54 ;  /* 0x0000001f37367223 */ /* 0x000fe20000000036 */
[C---:B------:R-:W-:Y:S01]  /*45b0*/  FFMA R62, R27.reuse, R63, R62 ;  /* 0x0000003f1b3e7223 */ /* 0x040fe2000000003e */
[----:B------:R-:W-:Y:S01]  /*45c0*/  FFMA R31, R27, R31, R26 ;  /* 0x0000001f1b1f7223 */ /* 0x000fe2000000001a */
[-C--:B------:R-:W-:Y:S01]  /*45d0*/  FFMA R124, R51, R63.reuse, R124 ;  /* 0x0000003f337c7223 */ /* 0x080fe2000000007c */
[----:B------:R-:W-:Y:S01]  /*45e0*/  FFMA R61, R55, R63, R61 ;  /* 0x0000003f373d7223 */ /* 0x000fe2000000003d */
[----:B-1----:R-:W-:-:S02]  /*45f0*/  FFMA R52, R68, R36, R24 ;  /* 0x0000002444347223 */ /* 0x002fc40000000018 */
[----:B------:R-:W1:Y:S01]  /*4600*/  LDS.128 R24, [R17.X4+UR4+0x680] ;  /* 0x0006800411187984 */ /* 0x000e620008004c00 */
[C---:B--2---:R-:W-:Y:S01]  /*4610*/  FFMA R48, R68.reuse, R32, R125 ;  /* 0x0000002044307223 */ /* 0x044fe2000000007d */
[C---:B---3--:R-:W-:Y:S01]  /*4620*/  FFMA R46, R68.reuse, R20, R75 ;  /* 0x00000014442e7223 */ /* 0x048fe2000000004b */
[----:B------:R-:W-:Y:S02]  /*4630*/  FFMA R68, R68, R40, R47 ;  /* 0x0000002844447223 */ /* 0x000fe4000000002f */
[C---:B------:R-:W-:Y:S01]  /*4640*/  FFMA R49, R69.reuse, R33, R48 ;  /* 0x0000002145317223 */ /* 0x040fe20000000030 */
[C---:B------:R-:W-:Y:S01]  /*4650*/  FFMA R75, R69.reuse, R37, R52 ;  /* 0x00000025454b7223 */ /* 0x040fe20000000034 */
[C---:B------:R-:W-:Y:S01]  /*4660*/  FFMA R51, R69.reuse, R21, R46 ;  /* 0x0000001545337223 */ /* 0x040fe2000000002e */
[----:B------:R-:W-:Y:S01]  /*4670*/  FFMA R47, R69, R41, R68 ;  /* 0x00000029452f7223 */ /* 0x000fe20000000044 */
[C---:B----4-:R-:W-:Y:S01]  /*4680*/  FFMA R30, R64.reuse, R20, R30 ;  /* 0x00000014401e7223 */ /* 0x050fe2000000001e */
        /* <DEDUP_REMOVED lines=27> */
[C---:B-1----:R-:W-:Y:S01]  /*4840*/  FFMA R28, R24.reuse, R20, R28 ;  /* 0x00000014181c7223 */ /* 0x042fe2000000001c */
[C---:B------:R-:W-:Y:S01]  /*4850*/  FFMA R62, R24.reuse, R32, R62 ;  /* 0x00000020183e7223 */ /* 0x040fe2000000003e */
[C---:B------:R-:W-:Y:S01]  /*4860*/  FFMA R44, R24.reuse, R36, R44 ;  /* 0x00000024182c7223 */ /* 0x040fe2000000002c */
[----:B------:R-:W-:Y:S01]  /*4870*/  FFMA R24, R24, R40, R31 ;  /* 0x0000002818187223 */ /* 0x000fe2000000001f */
        /* <DEDUP_REMOVED lines=8> */
[C---:B------:R-:W-:Y:S01]  /*4900*/  FFMA R21, R67.reuse, R39, R64 ;  /* 0x0000002743157223 */ /* 0x040fe20000000040 */
[C---:B------:R-:W-:Y:S01]  /*4910*/  FFMA R33, R67.reuse, R35, R65 ;  /* 0x0000002343217223 */ /* 0x040fe20000000041 */
[----:B------:R-:W-:Y:S01]  /*4920*/  FFMA R125, R67, R23, R125 ;  /* 0x00000017437d7223 */ /* 0x000fe2000000007d */
        /* <DEDUP_REMOVED lines=9> */
[----:B------:R-:W-:Y:S01]  /*49c0*/  FFMA R37, R59, R23, R56 ;  /* 0x000000173b257223 */ /* 0x000fe20000000038 */
[C---:B------:R-:W-:Y:S01]  /*49d0*/  FFMA R75, R71.reuse, R39, R75 ;  /* 0x00000027474b7223 */ /* 0x040fe2000000004b */
[-C--:B------:R-:W-:Y:S01]  /*49e0*/  FFMA R70, R71, R43.reuse, R70 ;  /* 0x0000002b47467223 */ /* 0x080fe20000000046 */
[----:B------:R-:W4:Y:S01]  /*49f0*/  LDS.128 R64, [R17.X4+UR4+0x290] ;  /* 0x0002900411407984 */ /* 0x000f220008004c00 */
[C---:B------:R-:W-:Y:S01]  /*4a00*/  FFMA R43, R27.reuse, R43, R26 ;  /* 0x0000002b1b2b7223 */ /* 0x040fe2000000001a */
[C---:B------:R-:W-:Y:S01]  /*4a10*/  FFMA R39, R27.reuse, R39, R38 ;  /* 0x000000271b277223 */ /* 0x040fe20000000026 */
[C---:B------:R-:W-:Y:S01]  /*4a20*/  FFMA R34, R27.reuse, R35, R34 ;  /* 0x000000231b227223 */ /* 0x040fe20000000022 */
[----:B------:R-:W4:Y:S01]  /*4a30*/  LDS.128 R56, [R17.X4+UR4+0x490] ;  /* 0x0004900411387984 */ /* 0x000f220008004c00 */
[----:B------:R-:W-:Y:S01]  /*4a40*/  FFMA R22, R27, R23, R22 ;  /* 0x000000171b167223 */ /* 0x000fe20000000016 */
[C---:B------:R-:W-:Y:S01]  /*4a50*/  FFMA R69, R71.reuse, R35, R69 ;  /* 0x0000002347457223 */ /* 0x040fe20000000045 */
[----:B------:R-:W-:Y:S01]  /*4a60*/  FFMA R68, R71, R23, R68 ;  /* 0x0000001747447223 */ /* 0x000fe20000000044 */
[----:B------:R-:W4:Y:S02]  /*4a70*/  LDS.128 R24, [R17.X4+UR4+0x690] ;  /* 0x0006900411187984 */ /* 0x000f240008004c00 */
        /* <DEDUP_REMOVED lines=114> */
[----:B------:R-:W-:Y:S01]  /*51a0*/  LDS.128 R60, [R17.X4+UR4+0xb0] ;  /* 0x0000b004113c7984 */ /* 0x000fe20008004c00 */
[C---:B------:R-:W-:Y:S01]  /*51b0*/  FFMA R37, R25.reuse, R37, R36 ;  /* 0x0000002519257223 */ /* 0x040fe20000000024 */
[----:B------:R-:W-:Y:S01]  /*51c0*/  FFMA R25, R25, R41, R24 ;  /* 0x0000002919197223 */ /* 0x000fe20000000018 */
        /* <DEDUP_REMOVED lines=18> */
[C---:B------:R-:W-:Y:S01]  /*52f0*/  FFMA R68, R71.reuse, R39, R68 ;  /* 0x0000002747447223 */ /* 0x040fe20000000044 */
[-C--:B------:R-:W-:Y:S01]  /*5300*/  FFMA R70, R71, R43.reuse, R70 ;  /* 0x0000002b47467223 */ /* 0x080fe20000000046 */
[C---:B------:R-:W-:Y:S01]  /*5310*/  FFMA R43, R27.reuse, R43, R26 ;  /* 0x0000002b1b2b7223 */ /* 0x040fe2000000001a */
[----:B------:R-:W4:Y:S01]  /*5320*/  LDS.128 R56, [R17.X4+UR4+0x4b0] ;  /* 0x0004b00411387984 */ /* 0x000f220008004c00 */
[C---:B------:R-:W-:Y:S01]  /*5330*/  FFMA R39, R27.reuse, R39, R38 ;  /* 0x000000271b277223 */ /* 0x040fe20000000026 */
        /* <DEDUP_REMOVED lines=43> */
[-C--:B------:R-:W-:Y:S01]  /*55f0*/  FFMA R58, R58, R46.reuse, R21 ;  /* 0x0000002e3a3a7223 */ /* 0x080fe20000000015 */
        /* <DEDUP_REMOVED lines=26> */
[----:B------:R-:W-:Y:S01]  /*57a0*/  FFMA R54, R27, R55, R54 ;  /* 0x000000371b367223 */ /* 0x000fe20000000036 */
[-C--:B------:R-:W-:Y:S01]  /*57b0*/  FFMA R75, R63, R31.reuse, R75 ;  /* 0x0000001f3f4b7223 */ /* 0x080fe2000000004b */
[----:B------:R-:W4:Y:S01]  /*57c0*/  LDS.128 R56, [R17.X4+UR4+0x4c0] ;  /* 0x0004c00411387984 */ /* 0x000f220008004c00 */
[----:B------:R-:W-:Y:S01]  /*57d0*/  FFMA R27, R27, R31, R30 ;  /* 0x0000001f1b1b7223 */ /* 0x000fe2000000001e */
[----:B------:R-:W-:-:S02]  /*57e0*/  FFMA R60, R63, R55, R60 ;  /* 0x000000373f3c7223 */ /* 0x000fc4000000003c */
        /* <DEDUP_REMOVED lines=38> */
[----:B------:R-:W-:Y:S01]  /*5a50*/  FFMA R57, R58, R38, R45 ;  /* 0x000000263a397223 */ /* 0x000fe2000000002d */
[----:B------:R-:W-:Y:S01]  /*5a60*/  FFMA R28, R28, R40, R47 ;  /* 0x000000281c1c7223 */ /* 0x000fe2000000002f */
[C---:B------:R-:W-:Y:S01]  /*5a70*/  FFMA R33, R29.reuse, R33, R54 ;  /* 0x000000211d217223 */ /* 0x040fe20000000036 */
[----:B------:R-:W-:Y:S01]  /*5a80*/  FFMA R58, R58, R42, R25 ;  /* 0x0000002a3a3a7223 */ /* 0x000fe20000000019 */
        /* <DEDUP_REMOVED lines=16> */
[C---:B------:R-:W-:Y:S01]  /*5b90*/  FFMA R36, R59.reuse, R35, R56 ;  /* 0x000000233b247223 */ /* 0x040fe20000000038 */
[----:B------:R-:W4:Y:S01]  /*5ba0*/  LDS.128 R24, [R74+0x6d0] ;  /* 0x0006d0004a187984 */ /* 0x000f220000000c00 */
[----:B------:R-:W-:Y:S01]  /*5bb0*/  FFMA R124, R59, R23, R124 ;  /* 0x000000173b7c7223 */ /* 0x000fe2000000007c */
        /* <DEDUP_REMOVED lines=62> */
[----:B------:R-:W-:Y:S01]  /*5fa0*/  FFMA R125, R67, R47, R125 ;  /* 0x0000002f437d7223 */ /* 0x000fe2000000007d */
[----:B------:R-:W2:Y:S01]  /*5fb0*/  LDS.128 R40, [R74+0x4e0] ;  /* 0x0004e0004a287984 */ /* 0x000ea20000000c00 */
[C---:B------:R-:W-:Y:S01]  /*5fc0*/  FFMA R49, R30.reuse, R26, R49 ;  /* 0x0000001a1e317223 */ /* 0x040fe20000000031 */
[----:B------:R-:W-:Y:S01]  /*5fd0*/  FFMA R53, R29, R53, R52 ;  /* 0x000000351d357223 */ /* 0x000fe20000000034 */
[-C--:B------:R-:W-:Y:S01]  /*5fe0*/  FFMA R62, R63, R27.reuse, R62 ;  /* 0x0000001b3f3e7223 */ /* 0x080fe2000000003e */
[----:B------:R-:W3:Y:S01]  /*5ff0*/  LDS.128 R32, [R74+0xe0] ;  /* 0x0000e0004a207984 */ /* 0x000ee20000000c00 */
[-C--:B------:R-:W-:Y:S01]  /*6000*/  FFMA R58, R59, R27.reuse, R58 ;  /* 0x0000001b3b3a7223 */ /* 0x080fe2000000003a */
[----:B------:R-:W-:Y:S01]  /*6010*/  FFMA R49, R31, R27, R49 ;  /* 0x0000001b1f317223 */ /* 0x000fe20000000031 */
[----:B------:R-:W-:Y:S01]  /*6020*/  FFMA R54, R30, R54, R53 ;  /* 0x000000361e367223 */ /* 0x000fe20000000035 */
[----:B------:R-:W4:Y:S01]  /*6030*/  LDS.128 R20, [R74+0x6e0] ;  /* 0x0006e0004a147984 */ /* 0x000f220000000c00 */
[-C--:B------:R-:W-:Y:S01]  /*6040*/  FFMA R61, R63, R51.reuse, R61 ;  /* 0x000000333f3d7223 */ /* 0x080fe2000000003d */
[-C--:B------:R-:W-:Y:S01]  /*6050*/  FFMA R56, R59, R51.reuse, R56 ;  /* 0x000000333b387223 */ /* 0x080fe20000000038 */
[C---:B------:R-:W-:Y:S01]  /*6060*/  FFMA R51, R31.reuse, R51, R50 ;  /* 0x000000331f337223 */ /* 0x040fe20000000032 */
[----:B------:R-:W4:Y:S01]  /*6070*/  LDS.128 R64, [R17.X4+UR4+0x2e0] ;  /* 0x0002e00411407984 */ /* 0x000f220008004c00 */
[C---:B------:R-:W-:Y:S01]  /*6080*/  FFMA R54, R31.reuse, R55, R54 ;  /* 0x000000371f367223 */ /* 0x040fe20000000036 */
[----:B------:R-:W-:Y:S01]  /*6090*/  FFMA R46, R31, R47, R46 ;  /* 0x0000002f1f2e7223 */ /* 0x000fe2000000002e */
[C---:B------:R-:W-:Y:S01]  /*60a0*/  FFMA R60, R63.reuse, R55, R60 ;  /* 0x000000373f3c7223 */ /* 0x040fe2000000003c */
[----:B------:R-:W4:Y:S01]  /*60b0*/  LDS.128 R24, [R17.X4+UR4+0x4e0] ;  /* 0x0004e00411187984 */ /* 0x000f220008004c00 */
[----:B------:R-:W-:Y:S01]  /*60c0*/  FFMA R75, R63, R47, R75 ;  /* 0x0000002f3f4b7223 */ /* 0x000fe2000000004b */
[C---:B------:R-:W-:Y:S01]  /*60d0*/  FFMA R124, R59.reuse, R55, R124 ;  /* 0x000000373b7c7223 */ /* 0x040fe2000000007c */
[----:B------:R-:W-:Y:S01]  /*60e0*/  FFMA R57, R59, R47, R57 ;  /* 0x0000002f3b397223 */ /* 0x000fe20000000039 */
[----:B------:R-:W4:Y:S01]  /*60f0*/  LDS.128 R28, [R17.X4+UR4+0x6e0] ;  /* 0x0006e004111c7984 */ /* 0x000f220008004c00 */
[C---:B-1----:R-:W-:Y:S01]  /*6100*/  FFMA R60, R68.reuse, R36, R60 ;  /* 0x00000024443c7223 */ /* 0x042fe2000000003c */
[C---:B--2---:R-:W-:Y:S01]  /*6110*/  FFMA R52, R68.reuse, R40, R61 ;  /* 0x0000002844347223 */ /* 0x044fe2000000003d */
[----:B---3--:R-:W-:-:S02]  /*6120*/  FFMA R50, R68, R32, R75 ;  /* 0x0000002044327223 */ /* 0x008fc4000000004b */
        /* <DEDUP_REMOVED lines=43> */
[C---:B------:R-:W-:Y:S01]  /*63e0*/  FFMA R28, R67.reuse, R23, R66 ;  /* 0x00000017431c7223 */ /* 0x040fe20000000042 */
[----:B------:R-:W1:Y:S01]  /*63f0*/  LDS.128 R44, [R17.X4+UR4+0xf0] ;  /* 0x0000f004112c7984 */ /* 0x000e620008004c00 */
[C---:B------:R-:W-:Y:S01]  /*6400*/  FFMA R29, R67.reuse, R43, R64 ;  /* 0x0000002b431d7223 */ /* 0x040fe20000000040 */
[C---:B------:R-:W-:Y:S01]  /*6410*/  FFMA R32, R67.reuse, R39, R65 ;  /* 0x0000002743207223 */ /* 0x040fe20000000041 */
[----:B------:R-:W-:Y:S01]  /*6420*/  FFMA R125, R67, R35, R125 ;  /* 0x00000023437d7223 */ /* 0x000fe2000000007d */
[----:B------:R-:W2:Y:S01]  /*6430*/  LDS.128 R52, [R74+0x4f0] ;  /* 0x0004f0004a347984 */ /* 0x000ea20000000c00 */
[C---:B------:R-:W-:Y:S01]  /*6440*/  FFMA R33, R30.reuse, R22, R33 ;  /* 0x000000161e217223 */ /* 0x040fe20000000021 */
[C---:B------:R-:W-:Y:S01]  /*6450*/  FFMA R38, R30.reuse, R38, R37 ;  /* 0x000000261e267223 */ /* 0x040fe20000000025 */
[----:B------:R-:W-:Y:S01]  /*6460*/  FFMA R42, R30, R42, R41 ;  /* 0x0000002a1e2a7223 */ /* 0x000fe20000000029 */
[----:B------:R-:W3:Y:S01]  /*6470*/  LDS.128 R60, [R74+0xf0] ;  /* 0x0000f0004a3c7984 */ /* 0x000ee20000000c00 */
[-C--:B------:R-:W-:Y:S01]  /*6480*/  FFMA R70, R71, R23.reuse, R70 ;  /* 0x0000001747467223 */ /* 0x080fe20000000046 */
[-C--:B------:R-:W-:Y:S01]  /*6490*/  FFMA R30, R27, R23.reuse, R26 ;  /* 0x000000171b1e7223 */ /* 0x080fe2000000001a */
[----:B------:R-:W-:Y:S01]  /*64a0*/  FFMA R33, R31, R23, R33 ;  /* 0x000000171f217223 */ /* 0x000fe20000000021 */
[----:B------:R-:W4:Y:S01]  /*64b0*/  LDS.128 R48, [R74+0x6f0] ;  /* 0x0006f0004a307984 */ /* 0x000f220000000c00 */
[C---:B------:R-:W-:Y:S01]  /*64c0*/  FFMA R36, R27.reuse, R43, R124 ;  /* 0x0000002b1b247223 */ /* 0x040fe2000000007c */
[C---:B------:R-:W-:Y:S01]  /*64d0*/  FFMA R37, R27.reuse, R39, R25 ;  /* 0x000000271b257223 */ /* 0x040fe20000000019 */
[----:B------:R-:W-:Y:S01]  /*64e0*/  FFMA R40, R27, R35, R24 ;  /* 0x000000231b287223 */ /* 0x000fe20000000018 */
[----:B------:R-:W4:Y:S01]  /*64f0*/  LDS.128 R64, [R17.X4+UR4+0x2f0] ;  /* 0x0002f00411407984 */ /* 0x000f220008004c00 */
        /* <DEDUP_REMOVED lines=57> */
[----:B------:R-:W-:Y:S01]  /*6890*/  FFMA R52, R26, R50, R25 ;  /* 0x000000321a347223 */ /* 0x000fe20000000019 */
[----:B------:R-:W2:Y:S01]  /*68a0*/  LDS.128 R36, [R74+0x500] ;  /* 0x000500004a247984 */ /* 0x000ea20000000c00 */
[C---:B------:R-:W-:Y:S01]  /*68b0*/  FFMA R24, R47.reuse, R59, R44 ;  /* 0x0000003b2f187223 */ /* 0x040fe2000000002c */
[C---:B------:R-:W-:Y:S01]  /*68c0*/  FFMA R75, R47.reuse, R55, R75 ;  /* 0x000000372f4b7223 */ /* 0x040fe2000000004b */
[C---:B------:R-:W-:Y:S01]  /*68d0*/  FFMA R25, R47.reuse, R63, R45 ;  /* 0x0000003f2f197223 */ /* 0x040fe2000000002d */
[----:B------:R-:W3:Y:S01]  /*68e0*/  LDS.128 R68, [R74+0x100] ;  /* 0x000100004a447984 */ /* 0x000ee20000000c00 */
[-C--:B------:R-:W-:Y:S01]  /*68f0*/  FFMA R26, R47, R51.reuse, R46 ;  /* 0x000000332f1a7223 */ /* 0x080fe2000000002e */
[C---:B------:R-:W-:Y:S01]  /*6900*/  FFMA R48, R23.reuse, R51, R22 ;  /* 0x0000003317307223 */ /* 0x040fe20000000016 */
[C---:B------:R-:W-:Y:S01]  /*6910*/  FFMA R49, R23.reuse, R55, R21 ;  /* 0x0000003717317223 */ /* 0x040fe20000000015 */
[----:B------:R-:W4:Y:S01]  /*6920*/  LDS.128 R32, [R74+0x700] ;  /* 0x000700004a207984 */ /* 0x000f220000000c00 */
[C---:B------:R-:W-:Y:S01]  /*6930*/  FFMA R50, R23.reuse, R59, R20 ;  /* 0x0000003b17327223 */ /* 0x040fe20000000014 */
[----:B------:R-:W-:Y:S01]  /*6940*/  FFMA R64, R23, R63, R64 ;  /* 0x0000003f17407223 */ /* 0x000fe20000000040 */
[C---:B------:R-:W-:Y:S01]  /*6950*/  FFMA R66, R67.reuse, R51, R66 ;  /* 0x0000003343427223 */ /* 0x040fe20000000042 */
[----:B------:R-:W4:Y:S01]  /*6960*/  LDS.128 R44, [R17.X4+UR4+0x300] ;  /* 0x00030004112c7984 */ /* 0x000f220008004c00 */
[----:B------:R-:W-:Y:S01]  /*6970*/  FFMA R65, R67, R55, R65 ;  /* 0x0000003743417223 */ /* 0x000fe20000000041 */
[C---:B------:R-:W-:Y:S01]  /*6980*/  FFMA R51, R27.reuse, R51, R52 ;  /* 0x000000331b337223 */ /* 0x040fe20000000034 */
[C---:B------:R-:W-:Y:S01]  /*6990*/  FFMA R55, R27.reuse, R55, R54 ;  /* 0x000000371b377223 */ /* 0x040fe20000000036 */
[----:B------:R-:W4:Y:S01]  /*69a0*/  LDS.128 R20, [R17.X4+UR4+0x500] ;  /* 0x0005000411147984 */ /* 0x000f220008004c00 */
[C---:B------:R-:W-:Y:S01]  /*69b0*/  FFMA R58, R27.reuse, R59, R58 ;  /* 0x0000003b1b3a7223 */ /* 0x040fe2000000003a */
[----:B------:R-:W-:Y:S01]  /*69c0*/  FFMA R62, R27, R63, R62 ;  /* 0x0000003f1b3e7223 */ /* 0x000fe2000000003e */
[C---:B------:R-:W-:Y:S01]  /*69d0*/  FFMA R124, R67.reuse, R59, R124 ;  /* 0x0000003b437c7223 */ /* 0x040fe2000000007c */
[----:B------:R-:W-:Y:S01]  /*69e0*/  FFMA R125, R67, R63, R125 ;  /* 0x0000003f437d7223 */ /* 0x000fe2000000007d */
[C---:B-1----:R-:W-:Y:S01]  /*69f0*/  FFMA R54, R28.reuse, R40, R24 ;  /* 0x000000281c367223 */ /* 0x042fe20000000018 */
[----:B--2---:R-:W-:-:S03]  /*6a00*/  FFMA R56, R28, R36, R75 ;  /* 0x000000241c387223 */ /* 0x004fc6000000004b */
[C---:B------:R-:W-:Y:S01]  /*6a10*/  FFMA R59, R29.reuse, R41, R54 ;  /* 0x000000291d3b7223 */ /* 0x040fe20000000036 */
[C---:B---3--:R-:W-:Y:S01]  /*6a20*/  FFMA R52, R28.reuse, R68, R25 ;  /* 0x000000441c347223 */ /* 0x048fe20000000019 */
[C---:B------:R-:W-:Y:S01]  /*6a30*/  FFMA R57, R29.reuse, R37, R56 ;  /* 0x000000251d397223 */ /* 0x040fe20000000038 */
[----:B----4-:R-:W-:Y:S02]  /*6a40*/  FFMA R28, R28, R32, R26 ;  /* 0x000000201c1c7223 */ /* 0x010fe4000000001a */
[C---:B------:R-:W-:Y:S01]  /*6a50*/  FFMA R75, R29.reuse, R69, R52 ;  /* 0x000000451d4b7223 */ /* 0x040fe20000000034 */
[----:B------:R-:W1:Y:S01]  /*6a60*/  LDS.128 R24, [R17.X4+UR4+0x700] ;  /* 0x0007000411187984 */ /* 0x000e620008004c00 */
        /* <DEDUP_REMOVED lines=29> */
[----:B------:R-:W-:Y:S01]  /*6c40*/  LDS.128 R64, [R74+0x110] ;  /* 0x000110004a407984 */ /* 0x000fe20000000c00 */
[----:B------:R-:W-:Y:S01]  /*6c50*/  FFMA R75, R31, R71, R75 ;  /* 0x000000471f4b7223 */ /* 0x000fe2000000004b */
        /* <DEDUP_REMOVED lines=11> */
[----:B------:R-:W1:Y:S01]  /*6d10*/  LDS.128 R48, [R17.X4+UR4+0x110] ;  /* 0x0001100411307984 */ /* 0x000e620008004c00 */
        /* <DEDUP_REMOVED lines=9> */
[C---:B------:R-:W-:Y:S01]  /*6db0*/  FFMA R25, R31.reuse, R39, R28 ;  /* 0x000000271f197223 */ /* 0x040fe2000000001c */
[-C--:B------:R-:W-:Y:S01]  /*6dc0*/  FFMA R26, R31, R35.reuse, R30 ;  /* 0x000000231f1a7223 */ /* 0x080fe2000000001e */
[----:B------:R-:W4:Y:S01]  /*6dd0*/  LDS.128 R52, [R74+0x710] ;  /* 0x000710004a347984 */ /* 0x000f220000000c00 */
[C---:B------:R-:W-:Y:S01]  /*6de0*/  FFMA R32, R23.reuse, R35, R22 ;  /* 0x0000002317207223 */ /* 0x040fe20000000016 */
[C---:B------:R-:W-:Y:S01]  /*6df0*/  FFMA R33, R23.reuse, R39, R20 ;  /* 0x0000002717217223 */ /* 0x040fe20000000014 */
[----:B------:R-:W-:Y:S01]  /*6e00*/  FFMA R34, R23, R71, R21 ;  /* 0x0000004717227223 */ /* 0x000fe20000000015 */
[----:B------:R-:W4:Y:S01]  /*6e10*/  LDS.128 R28, [R17.X4+UR4+0x310] ;  /* 0x00031004111c7984 */ /* 0x000f220008004c00 */
[C---:B------:R-:W-:Y:S01]  /*6e20*/  FFMA R35, R27.reuse, R35, R36 ;  /* 0x000000231b237223 */ /* 0x040fe20000000024 */
[C---:B------:R-:W-:Y:S01]  /*6e30*/  FFMA R39, R27.reuse, R39, R38 ;  /* 0x000000271b277223 */ /* 0x040fe20000000026 */
[C---:B------:R-:W-:Y:S01]  /*6e40*/  FFMA R42, R27.reuse, R43, R42 ;  /* 0x0000002b1b2a7223 */ /* 0x040fe2000000002a */
[----:B------:R-:W4:Y:S01]  /*6e50*/  LDS.128 R20, [R17.X4+UR4+0x510] ;  /* 0x0005100411147984 */ /* 0x000f220008004c00 */
[----:B------:R-:W-:Y:S01]  /*6e60*/  FFMA R70, R27, R71, R70 ;  /* 0x000000471b467223 */ /* 0x000fe20000000046 */
[C---:B-1----:R-:W-:Y:S01]  /*6e70*/  FFMA R36, R48.reuse, R64, R75 ;  /* 0x0000004030247223 */ /* 0x042fe2000000004b */
[----:B--2---:R-:W-:-:S03]  /*6e80*/  FFMA R38, R48, R60, R24 ;  /* 0x0000003c30267223 */ /* 0x004fc60000000018 */
[C---:B------:R-:W-:Y:S01]  /*6e90*/  FFMA R75, R49.reuse, R65, R36 ;  /* 0x00000041314b7223 */ /* 0x040fe20000000024 */
[----:B---3--:R-:W-:Y:S01]  /*6ea0*/  FFMA R40, R48, R56, R25 ;  /* 0x0000003830287223 */ /* 0x008fe20000000019 */
[C---:B------:R-:W-:Y:S02]  /*6eb0*/  FFMA R43, R49.reuse, R61, R38 ;  /* 0x0000003d312b7223 */ /* 0x040fe40000000026 */
[----:B------:R-:W-:Y:S01]  /*6ec0*/  FFMA R75, R50, R66, R75 ;  /* 0x00000042324b7223 */ /* 0x000fe2000000004b */
[----:B----4-:R-:W-:Y:S01]  /*6ed0*/  FFMA R48, R48, R52, R26 ;  /* 0x0000003430307223 */ /* 0x010fe2000000001a */
[----:B------:R-:W-:Y:S01]  /*6ee0*/  FFMA R41, R49, R57, R40 ;  /* 0x0000003931297223 */ /* 0x000fe20000000028 */
[----:B------:R-:W1:Y:S01]  /*6ef0*/  LDS.128 R24, [R17.X4+UR4+0x710] ;  /* 0x0007100411187984 */ /* 0x000e620008004c00 */
        /* <DEDUP_REMOVED lines=30> */
[----:B------:R-:W-:Y:S01]  /*70e0*/  FFMA R125, R31, R67, R125 ;  /* 0x000000431f7d7223 */ /* 0x000fe2000000007d */
[C---:B------:R-:W-:Y:S01]  /*70f0*/  FFMA R49, R51.reuse, R59, R49 ;  /* 0x0000003b33317223 */ /* 0x040fe20000000031 */
[----:B------:R-:W-:Y:S01]  /*7100*/  FFMA R50, R51, R55, R50 ;  /* 0x0000003733327223 */ /* 0x000fe20000000032 */
[----:B------:R-:W-:Y:S01]  /*7110*/  FFMA R124, R23, R59, R124 ;  /* 0x0000003b177c7223 */ /* 0x000fe2000000007c */
[C---:B-1----:R-:W-:Y:S01]  /*7120*/  FFMA R70, R24.reuse, R64, R70 ;  /* 0x0000004018467223 */ /* 0x042fe20000000046 */
[C---:B------:R-:W-:Y:S01]  /*7130*/  FFMA R42, R24.reuse, R60, R42 ;  /* 0x0000003c182a7223 */ /* 0x040fe2000000002a */
[C---:B------:R-:W-:Y:S01]  /*7140*/  FFMA R56, R24.reuse, R56, R39 ;  /* 0x0000003818387223 */ /* 0x040fe20000000027 */
        /* <DEDUP_REMOVED lines=11> */
[----:B------:R-:W2:Y:S01]  /*7200*/  LDS.128 R40, [R17.X4+UR4+0x520] ;  /* 0x0005200411287984 */ /* 0x000ea20008004c00 */
[----:B------:R-:W-:Y:S01]  /*7210*/  FFMA R52, R51, R63, R48 ;  /* 0x0000003f33347223 */ /* 0x000fe20000000030 */
[C---:B------:R-:W-:Y:S01]  /*7220*/  FFMA R48, R31.reuse, R55, R30 ;  /* 0x000000371f307223 */ /* 0x040fe2000000001e */
[C---:B------:R-:W-:Y:S01]  /*7230*/  FFMA R53, R31.reuse, R59, R28 ;  /* 0x0000003b1f357223 */ /* 0x040fe2000000001c */
[----:B------:R-:W3:Y:S01]  /*7240*/  LDS.128 R36, [R17.X4+UR4+0x720] ;  /* 0x0007200411247984 */ /* 0x000ee20008004c00 */
[----:B------:R-:W-:Y:S01]  /*7250*/  FFMA R54, R31, R63, R29 ;  /* 0x0000003f1f367223 */ /* 0x000fe2000000001d */
[C---:B------:R-:W-:Y:S01]  /*7260*/  FFMA R51, R23.reuse, R55, R22 ;  /* 0x0000003717337223 */ /* 0x040fe20000000016 */
[----:B------:R-:W-:Y:S01]  /*7270*/  FFMA R56, R23, R63, R21 ;  /* 0x0000003f17387223 */ /* 0x000fe20000000015 */
[----:B------:R-:W4:Y:S01]  /*7280*/  LDS.128 R28, [R74+0x320] ;  /* 0x000320004a1c7984 */ /* 0x000f220000000c00 */
[C---:B------:R-:W-:Y:S01]  /*7290*/  FFMA R55, R27.reuse, R55, R26 ;  /* 0x000000371b377223 */ /* 0x040fe2000000001a */
[C---:B------:R-:W-:Y:S01]  /*72a0*/  FFMA R58, R27.reuse, R59, R58 ;  /* 0x0000003b1b3a7223 */ /* 0x040fe2000000003a */
[----:B------:R-:W-:Y:S01]  /*72b0*/  FFMA R63, R27, R63, R62 ;  /* 0x0000003f1b3f7223 */ /* 0x000fe2000000003e */
[-C--:B------:R-:W-:Y:S01]  /*72c0*/  FFMA R25, R23, R67.reuse, R20 ;  /* 0x0000004317197223 */ /* 0x080fe20000000014 */
[----:B------:R-:W-:Y:S01]  /*72d0*/  FFMA R27, R27, R67, R66 ;  /* 0x000000431b1b7223 */ /* 0x000fe20000000042 */
[----:B------:R-:W4:Y:S01]  /*72e0*/  LDS.128 R20, [R74+0x520] ;  /* 0x000520004a147984 */ /* 0x000f220000000c00 */
[-C--:B-1----:R-:W-:Y:S01]  /*72f0*/  FFMA R60, R68, R32.reuse, R75 ;  /* 0x00000020443c7223 */ /* 0x082fe2000000004b */
[-C--:B------:R-:W-:Y:S01]  /*7300*/  FFMA R62, R44, R32.reuse, R125 ;  /* 0x000000202c3e7223 */ /* 0x080fe2000000007d */
[----:B--2---:R-:W-:-:S03]  /*7310*/  FFMA R64, R40, R32, R25 ;  /* 0x0000002028407223 */ /* 0x004fc60000000019 */
[-C--:B------:R-:W-:Y:S01]  /*7320*/  FFMA R57, R45, R33.reuse, R62 ;  /* 0x000000212d397223 */ /* 0x080fe2000000003e */
[-C--:B------:R-:W-:Y:S01]  /*7330*/  FFMA R75, R69, R33.reuse, R60 ;  /* 0x00000021454b7223 */ /* 0x080fe2000000003c */
[----:B---3--:R-:W-:Y:S01]  /*7340*/  FFMA R32, R36, R32, R27 ;  /* 0x0000002024207223 */ /* 0x008fe2000000001b */
[-C--:B------:R-:W-:Y:S01]  /*7350*/  FFMA R59, R41, R33.reuse, R64 ;  /* 0x00000021293b7223 */ /* 0x080fe20000000040 */
[----:B------:R-:W1:Y:S01]  /*7360*/  LDS.128 R24, [R74+0x720] ;  /* 0x000720004a187984 */ /* 0x000e620000000c00 */
[----:B------:R-:W-:Y:S01]  /*7370*/  FFMA R75, R70, R34, R75 ;  /* 0x00000022464b7223 */ /* 0x000fe2000000004b */
[-C--:B----4-:R-:W-:Y:S01]  /*7380*/  FFMA R52, R68, R28.reuse, R52 ;  /* 0x0000001c44347223 */ /* 0x090fe20000000034 */
[-C--:B------:R-:W-:Y:S01]  /*7390*/  FFMA R54, R44, R28.reuse, R54 ;  /* 0x0000001c2c367223 */ /* 0x080fe20000000036 */
[----:B------:R-:W-:Y:S01]  /*73a0*/  FFMA R56, R40, R28, R56 ;  /* 0x0000001c28387223 */ /* 0x000fe20000000038 */
[----:B------:R-:W-:Y:S01]  /*73b0*/  FFMA R61, R37, R33, R32 ;  /* 0x00000021253d7223 */ /* 0x000fe20000000020 */
[-C--:B------:R-:W-:Y:S01]  /*73c0*/  FFMA R33, R46, R34.reuse, R57 ;  /* 0x000000222e217223 */ /* 0x080fe20000000039 */
[----:B------:R-:W-:Y:S01]  /*73d0*/  FFMA R32, R42, R34, R59 ;  /* 0x000000222a207223 */ /* 0x000fe2000000003b */
        /* <DEDUP_REMOVED lines=8> */
[----:B------:R-:W-:Y:S01]  /*7460*/  FFMA R34, R38, R34, R61 ;  /* 0x0000002226227223 */ /* 0x000fe2000000003d */
[----:B------:R-:W-:Y:S01]  /*7470*/  FFMA R61, R37, R29, R28 ;  /* 0x0000001d253d7223 */ /* 0x000fe2000000001c */
[-C--:B------:R-:W-:Y:S01]  /*7480*/  FFMA R29, R46, R30.reuse, R57 ;  /* 0x0000001e2e1d7223 */ /* 0x080fe20000000039 */
[-C--:B------:R-:W-:Y:S01]  /*7490*/  FFMA R28, R42, R30.reuse, R59 ;  /* 0x0000001e2a1c7223 */ /* 0x080fe2000000003b */
[-C--:B------:R-:W-:Y:S01]  /*74a0*/  FFMA R49, R69, R21.reuse, R52 ;  /* 0x0000001545317223 */ /* 0x080fe20000000034 */
[-C--:B------:R-:W-:Y:S01]  /*74b0*/  FFMA R53, R45, R21.reuse, R54 ;  /* 0x000000152d357223 */ /* 0x080fe20000000036 */
[-C--:B------:R-:W-:Y:S01]  /*74c0*/  FFMA R57, R41, R21.reuse, R124 ;  /* 0x0000001529397223 */ /* 0x080fe2000000007c */
[----:B------:R-:W-:Y:S01]  /*74d0*/  FFMA R59, R37, R21, R58 ;  /* 0x00000015253b7223 */ /* 0x000fe2000000003a */
[C---:B------:R-:W-:Y:S01]  /*74e0*/  FFMA R125, R70.reuse, R30, R125 ;  /* 0x0000001e467d7223 */ /* 0x040fe2000000007d */
[-C--:B------:R-:W-:Y:S01]  /*74f0*/  FFMA R124, R70, R22.reuse, R49 ;  /* 0x00000016467c7223 */ /* 0x080fe20000000031 */
[-C--:B------:R-:W-:Y:S01]  /*7500*/  FFMA R20, R46, R22.reuse, R53 ;  /* 0x000000162e147223 */ /* 0x080fe20000000035 */
[----:B------:R-:W-:Y:S01]  /*7510*/  FFMA R21, R42, R22, R57 ;  /* 0x000000162a157223 */ /* 0x000fe20000000039 */
[C---:B------:R-:W-:Y:S01]  /*7520*/  FFMA R30, R38.reuse, R30, R61 ;  /* 0x0000001e261e7223 */ /* 0x040fe2000000003d */
[----:B------:R-:W-:Y:S01]  /*7530*/  FFMA R22, R38, R22, R59 ;  /* 0x0000001626167223 */ /* 0x000fe2000000003b */
[----:B------:R-:W-:Y:S01]  /*7540*/  LDS.128 R60, [R74+0x330] ;  /* 0x000330004a3c7984 */ /* 0x000fe20000000c00 */
[-C--:B------:R-:W-:Y:S01]  /*7550*/  FFMA R75, R71, R35.reuse, R75 ;  /* 0x00000023474b7223 */ /* 0x080fe2000000004b */
[-C--:B------:R-:W-:Y:S01]  /*7560*/  FFMA R32, R43, R35.reuse, R32 ;  /* 0x000000232b207223 */ /* 0x080fe20000000020 */
[----:B------:R-:W-:Y:S01]  /*7570*/  FFMA R34, R39, R35, R34 ;  /* 0x0000002327227223 */ /* 0x000fe20000000022 */
[----:B------:R-:W-:Y:S01]  /*7580*/  LDS.128 R56, [R74+0x530] ;  /* 0x000530004a387984 */ /* 0x000fe20000000c00 */
[C---:B------:R-:W-:Y:S01]  /*7590*/  FFMA R125, R71.reuse, R31, R125 ;  /* 0x0000001f477d7223 */ /* 0x040fe2000000007d */
[----:B------:R-:W-:-:S02]  /*75a0*/  FFMA R124, R71, R23, R124 ;  /* 0x00000017477c7223 */ /* 0x000fc4000000007c */
[----:B------:R-:W-:Y:S01]  /*75b0*/  LDS.128 R64, [R74+0x130] ;  /* 0x000130004a407984 */ /* 0x000fe20000000c00 */
[-C--:B-1----:R-:W-:Y:S01]  /*75c0*/  FFMA R50, R68, R24.reuse, R50 ;  /* 0x0000001844327223 */ /* 0x082fe20000000032 */
[-C--:B------:R-:W-:Y:S01]  /*75d0*/  FFMA R48, R44, R24.reuse, R48 ;  /* 0x000000182c307223 */ /* 0x080fe20000000030 */
[-C--:B------:R-:W-:Y:S01]  /*75e0*/  FFMA R40, R40, R24.reuse, R51 ;  /* 0x0000001828287223 */ /* 0x080fe20000000033 */
[----:B------:R-:W-:Y:S01]  /*75f0*/  FFMA R24, R36, R24, R55 ;  /* 0x0000001824187223 */ /* 0x000fe20000000037 */
[-C--:B------:R-:W-:Y:S01]  /*7600*/  FFMA R69, R69, R25.reuse, R50 ;  /* 0x0000001945457223 */ /* 0x080fe20000000032 */
[-C--:B------:R-:W-:Y:S01]  /*7610*/  FFMA R45, R45, R25.reuse, R48 ;  /* 0x000000192d2d7223 */ /* 0x080fe20000000030 */
[-C--:B------:R-:W-:Y:S01]  /*7620*/  FFMA R41, R41, R25.reuse, R40 ;  /* 0x0000001929297223 */ /* 0x080fe20000000028 */
[----:B------:R-:W-:Y:S01]  /*7630*/  FFMA R25, R37, R25, R24 ;  /* 0x0000001925197223 */ /* 0x000fe20000000018 */
[----:B------:R-:W1:Y:S01]  /*7640*/  LDS.128 R48, [R17.X4+UR4+0x130] ;  /* 0x0001300411307984 */ /* 0x000e620008004c00 */
[-C--:B------:R-:W-:Y:S01]  /*7650*/  FFMA R70, R70, R26.reuse, R69 ;  /* 0x0000001a46467223 */ /* 0x080fe20000000045 */
[-C--:B------:R-:W-:Y:S01]  /*7660*/  FFMA R46, R46, R26.reuse, R45 ;  /* 0x0000001a2e2e7223 */ /* 0x080fe2000000002d */
[-C--:B------:R-:W-:Y:S01]  /*7670*/  FFMA R42, R42, R26.reuse, R41 ;  /* 0x0000001a2a2a7223 */ /* 0x080fe20000000029 */
[----:B------:R-:W2:Y:S01]  /*7680*/  LDS.128 R52, [R74+0x730] ;  /* 0x000730004a347984 */ /* 0x000ea20000000c00 */
[----:B------:R-:W-:Y:S01]  /*7690*/  FFMA R26, R38, R26, R25 ;  /* 0x0000001a261a7223 */ /* 0x000fe20000000019 */
[C---:B------:R-:W-:Y:S01]  /*76a0*/  FFMA R36, R47.reuse, R35, R33 ;  /* 0x000000232f247223 */ /* 0x040fe20000000021 */
[-C--:B------:R-:W-:Y:S01]  /*76b0*/  FFMA R38, R47, R31.reuse, R29 ;  /* 0x0000001f2f267223 */ /* 0x080fe2000000001d */
[-C--:B------:R-:W-:Y:S01]  /*76c0*/  FFMA R35, R43, R31.reuse, R28 ;  /* 0x0000001f2b237223 */ /* 0x080fe2000000001c */
[----:B------:R-:W-:Y:S01]  /*76d0*/  FFMA R33, R39, R31, R30 ;  /* 0x0000001f27217223 */ /* 0x000fe2000000001e */
[-C--:B------:R-:W-:Y:S01]  /*76e0*/  FFMA R41, R47, R23.reuse, R20 ;  /* 0x000000172f297223 */ /* 0x080fe20000000014 */
[----:B------:R-:W3:Y:S01]  /*76f0*/  LDS.128 R28, [R17.X4+UR4+0x330] ;  /* 0x00033004111c7984 */ /* 0x000ee20008004c00 */
[-C--:B------:R-:W-:Y:S01]  /*7700*/  FFMA R40, R43, R23.reuse, R21 ;  /* 0x000000172b287223 */ /* 0x080fe20000000015 */
[----:B------:R-:W-:Y:S01]  /*7710*/  FFMA R37, R39, R23, R22 ;  /* 0x0000001727257223 */ /* 0x000fe20000000016 */
[-C--:B------:R-:W-:Y:S01]  /*7720*/  FFMA R71, R71, R27.reuse, R70 ;  /* 0x0000001b47477223 */ /* 0x080fe20000000046 */
[----:B------:R-:W4:Y:S01]  /*7730*/  LDS.128 R20, [R17.X4+UR4+0x530] ;  /* 0x0005300411147984 */ /* 0x000f220008004c00 */
[-C--:B------:R-:W-:Y:S01]  /*7740*/  FFMA R46, R47, R27.reuse, R46 ;  /* 0x0000001b2f2e7223 */ /* 0x080fe2000000002e */
[-C--:B------:R-:W-:Y:S01]  /*7750*/  FFMA R42, R43, R27.reuse, R42 ;  /* 0x0000001b2b2a7223 */ /* 0x080fe2000000002a */
[----:B------:R-:W-:-:S02]  /*7760*/  FFMA R39, R39, R27, R26 ;  /* 0x0000001b27277223 */ /* 0x000fc4000000001a */
[----:B------:R-:W4:Y:S01]  /*7770*/  LDS.128 R24, [R17.X4+UR4+0x730] ;  /* 0x0007300411187984 */ /* 0x000f220008004c00 */
[C---:B-1----:R-:W-:Y:S01]  /*7780*/  FFMA R68, R48.reuse, R60, R125 ;  /* 0x0000003c30447223 */ /* 0x042fe2000000007d */
[C---:B------:R-:W-:Y:S01]  /*7790*/  FFMA R124, R48.reuse, R56, R124 ;  /* 0x00000038307c7223 */ /* 0x040fe2000000007c */
[C---:B------:R-:W-:Y:S01]  /*77a0*/  FFMA R44, R48.reuse, R64, R75 ;  /* 0x00000040302c7223 */ /* 0x040fe2000000004b */
[----:B--2---:R-:W-:Y:S01]  /*77b0*/  FFMA R48, R48, R52, R71 ;  /* 0x0000003430307223 */ /* 0x004fe20000000047 */
[C---:B------:R-:W-:Y:S01]  /*77c0*/  FFMA R75, R49.reuse, R61, R68 ;  /* 0x0000003d314b7223 */ /* 0x040fe20000000044 */
[C---:B------:R-:W-:Y:S01]  /*77d0*/  FFMA R45, R49.reuse, R57, R124 ;  /* 0x00000039312d7223 */ /* 0x040fe2000000007c */
[C---:B------:R-:W-:Y:S01]  /*77e0*/  FFMA R47, R49.reuse, R65, R44 ;  /* 0x00000041312f7223 */ /* 0x040fe2000000002c */
[----:B------:R-:W-:Y:S01]  /*77f0*/  FFMA R43, R49, R53, R48 ;  /* 0x00000035312b7223 */ /* 0x000fe20000000030 */
[C---:B------:R-:W-:Y:S01]  /*7800*/  FFMA R75, R50.reuse, R62, R75 ;  /* 0x0000003e324b7223 */ /* 0x040fe2000000004b */
[----:B------:R-:W-:Y:S01]  /*7810*/  FFMA R48, R50, R58, R45 ;  /* 0x0000003a32307223 */ /* 0x000fe2000000002d */
[C---:B---3--:R-:W-:Y:S01]  /*7820*/  FFMA R36, R28.reuse, R64, R36 ;  /* 0x000000401c247223 */ /* 0x048fe20000000024 */
        /* <DEDUP_REMOVED lines=50> */
[C---:B------:R-:W-:Y:S01]  /*7b50*/  FFMA R50, R23.reuse, R55, R22 ;  /* 0x0000003717327223 */ /* 0x040fe20000000016 */
[----:B------:R-:W4:Y:S01]  /*7b60*/  LDS.128 R28, [R17.X4+UR4+0x340] ;  /* 0x00034004111c7984 */ /* 0x000f220008004c00 */
        /* <DEDUP_REMOVED lines=46> */
[-C--:B------:R-:W-:Y:S01]  /*7e50*/  FFMA R125, R31, R71.reuse, R125 ;  /* 0x000000471f7d7223 */ /* 0x080fe2000000007d */
[----:B------:R-:W-:Y:S01]  /*7e60*/  LDS.128 R48, [R17.X4+UR4+0x150] ;  /* 0x0001500411307984 */ /* 0x000fe20008004c00 */
[----:B------:R-:W-:Y:S01]  /*7e70*/  FFMA R124, R23, R71, R124 ;  /* 0x00000047177c7223 */ /* 0x000fe2000000007c */
[C---:B-1----:R-:W-:Y:S01]  /*7e80*/  FFMA R66, R24.reuse, R68, R66 ;  /* 0x0000004418427223 */ /* 0x042fe20000000042 */
[C---:B------:R-:W-:Y:S01]  /*7e90*/  FFMA R62, R24.reuse, R44, R62 ;  /* 0x0000002c183e7223 */ /* 0x040fe2000000003e */
[C---:B------:R-:W-:Y:S01]  /*7ea0*/  FFMA R40, R24.reuse, R40, R59 ;  /* 0x0000002818287223 */ /* 0x040fe2000000003b */
        /* <DEDUP_REMOVED lines=17> */
[----:B------:R-:W-:Y:S01]  /*7fc0*/  FFMA R36, R31, R47, R29 ;  /* 0x0000002f1f247223 */ /* 0x000fe2000000001d */
[----:B------:R-:W-:Y:S01]  /*7fd0*/  FFMA R24, R35, R43, R33 ;  /* 0x0000002b23187223 */ /* 0x000fe20000000021 */
        /* <DEDUP_REMOVED lines=47> */
[----:B------:R-:W-:Y:S01]  /*82d0*/  LDS.128 R32, [R17.X4+UR4+0x160] ;  /* 0x0001600411207984 */ /* 0x000fe20008004c00 */
        /* <DEDUP_REMOVED lines=24> */
[C---:B------:R-:W-:Y:S01]  /*8460*/  FFMA R49, R23.reuse, R55, R22 ;  /* 0x0000003717317223 */ /* 0x040fe20000000016 */
[----:B------:R-:W4:Y:S01]  /*8470*/  LDS.128 R28, [R17.X4+UR4+0x360] ;  /* 0x00036004111c7984 */ /* 0x000f220008004c00 */
        /* <DEDUP_REMOVED lines=129> */
[----:B------:R-:W-:Y:S01]  /*8c90*/  FFMA R24, R51, R63, R49 ;  /* 0x0000003f33187223 */ /* 0x000fe20000000031 */
[----:B------:R-:W2:Y:S01]  /*8ca0*/  LDS.128 R44, [R74+0x380] ;  /* 0x000380004a2c7984 */ /* 0x000ea20000000c00 */
[----:B------:R-:W-:Y:S01]  /*8cb0*/  FFMA R49, R31, R59, R28 ;  /* 0x0000003b1f317223 */ /* 0x000fe2000000001c */
[C---:B------:R-:W-:Y:S01]  /*8cc0*/  FFMA R54, R26.reuse, R54, R25 ;  /* 0x000000361a367223 */ /* 0x040fe20000000019 */
[----:B------:R-:W-:Y:S01]  /*8cd0*/  FFMA R25, R51, R67, R48 ;  /* 0x0000004333197223 */ /* 0x000fe20000000030 */
[----:B------:R-:W3:Y:S01]  /*8ce0*/  LDS.128 R68, [R74+0x180] ;  /* 0x000180004a447984 */ /* 0x000ee20000000c00 */
[C---:B------:R-:W-:Y:S01]  /*8cf0*/  FFMA R48, R31.reuse, R55, R30 ;  /* 0x000000371f307223 */ /* 0x040fe2000000001e */
[----:B------:R-:W-:Y:S01]  /*8d00*/  FFMA R52, R31, R63, R29 ;  /* 0x0000003f1f347223 */ /* 0x000fe2000000001d */
[C---:B------:R-:W-:Y:S01]  /*8d10*/  FFMA R66, R26.reuse, R66, R65 ;  /* 0x000000421a427223 */ /* 0x040fe20000000041 */
[----:B------:R-:W4:Y:S01]  /*8d20*/  LDS.128 R36, [R74+0x780] ;  /* 0x000780004a247984 */ /* 0x000f220000000c00 */
[C---:B------:R-:W-:Y:S01]  /*8d30*/  FFMA R62, R26.reuse, R62, R61 ;  /* 0x0000003e1a3e7223 */ /* 0x040fe2000000003d */
[----:B------:R-:W-:Y:S01]  /*8d40*/  FFMA R58, R26, R58, R57 ;  /* 0x0000003a1a3a7223 */ /* 0x000fe20000000039 */
[-C--:B------:R-:W-:Y:S01]  /*8d50*/  FFMA R26, R51, R55.reuse, R50 ;  /* 0x00000037331a7223 */ /* 0x080fe20000000032 */
        /* <DEDUP_REMOVED lines=335> */
[----:B------:R-:W-:Y:S01]  /*a250*/  LDS.128 R48, [R74+0x1d0] ;  /* 0x0001d0004a307984 */ /* 0x000fe20000000c00 */
        /* <DEDUP_REMOVED lines=13> */
[----:B------:R-:W2:Y:S01]  /*a330*/  LDS.128 R60, [R17.X4+UR4+0x3d0] ;  /* 0x0003d004113c7984 */ /* 0x000ea20008004c00 */
[C---:B------:R-:W-:Y:S01]  /*a340*/  FFMA R46, R26.reuse, R46, R45 ;  /* 0x0000002e1a2e7223 */ /* 0x040fe2000000002d */
[C---:B------:R-:W-:Y:S01]  /*a350*/  FFMA R42, R26.reuse, R42, R41 ;  /* 0x0000002a1a2a7223 */ /* 0x040fe20000000029 */
[----:B------:R-:W-:Y:S01]  /*a360*/  FFMA R26, R26, R38, R25 ;  /* 0x000000261a1a7223 */ /* 0x000fe20000000019 */
[----:B------:R-:W3:Y:S01]  /*a370*/  LDS.128 R56, [R17.X4+UR4+0x5d0] ;  /* 0x0005d00411387984 */ /* 0x000ee20008004c00 */
[----:B------:R-:W-:Y:S01]  /*a380*/  FFMA R24, R35, R71, R32 ;  /* 0x0000004723187223 */ /* 0x000fe20000000020 */
[C---:B------:R-:W-:Y:S01]  /*a390*/  FFMA R32, R31.reuse, R39, R30 ;  /* 0x000000271f207223 */ /* 0x040fe2000000001e */
[C---:B------:R-:W-:Y:S01]  /*a3a0*/  FFMA R37, R31.reuse, R43, R28 ;  /* 0x0000002b1f257223 */ /* 0x040fe2000000001c */
[----:B------:R-:W4:Y:S01]  /*a3b0*/  LDS.128 R52, [R17.X4+UR4+0x7d0] ;  /* 0x0007d00411347984 */ /* 0x000f220008004c00 */
[-C--:B------:R-:W-:Y:S01]  /*a3c0*/  FFMA R38, R31, R47.reuse, R29 ;  /* 0x0000002f1f267223 */ /* 0x080fe2000000001d */
[----:B------:R-:W-:Y:S01]  /*a3d0*/  FFMA R36, R35, R47, R75 ;  /* 0x0000002f23247223 */ /* 0x000fe2000000004b */
[C---:B------:R-:W-:Y:S01]  /*a3e0*/  FFMA R35, R23.reuse, R39, R22 ;  /* 0x0000002717237223 */ /* 0x040fe20000000016 */
[----:B------:R-:W4:Y:S01]  /*a3f0*/  LDS.128 R28, [R74+0x3d0] ;  /* 0x0003d0004a1c7984 */ /* 0x000f220000000c00 */
[----:B------:R-:W-:Y:S01]  /*a400*/  FFMA R40, R23, R47, R21 ;  /* 0x0000002f17287223 */ /* 0x000fe20000000015 */
[C---:B------:R-:W-:Y:S01]  /*a410*/  FFMA R39, R27.reuse, R39, R26 ;  /* 0x000000271b277223 */ /* 0x040fe2000000001a */
[C---:B------:R-:W-:Y:S01]  /*a420*/  FFMA R42, R27.reuse, R43, R42 ;  /* 0x0000002b1b2a7223 */ /* 0x040fe2000000002a */
[----:B------:R-:W-:Y:S01]  /*a430*/  FFMA R47, R27, R47, R46 ;  /* 0x0000002f1b2f7223 */ /* 0x000fe2000000002e */
[-C--:B------:R-:W-:Y:S01]  /*a440*/  FFMA R25, R23, R71.reuse, R20 ;  /* 0x0000004717197223 */ /* 0x080fe20000000014 */
[----:B------:R-:W-:Y:S01]  /*a450*/  FFMA R27, R27, R71, R70 ;  /* 0x000000471b1b7223 */ /* 0x000fe20000000046 */
        /* <DEDUP_REMOVED lines=8> */
[----:B------:R-:W1:Y:S01]  /*a4e0*/  LDS.128 R24, [R74+0x7d0] ;  /* 0x0007d0004a187984 */ /* 0x000e620000000c00 */
[-C--:B------:R-:W-:Y:S01]  /*a4f0*/  FFMA R36, R64, R28.reuse, R36 ;  /* 0x0000001c40247223 */ /* 0x080fe20000000024 */
        /* <DEDUP_REMOVED lines=27> */
[----:B------:R-:W-:Y:S01]  /*a6b0*/  LDS.128 R40, [R74+0x5e0] ;  /* 0x0005e0004a287984 */ /* 0x000fe20000000c00 */
[----:B------:R-:W-:Y:S01]  /*a6c0*/  FFMA R30, R54, R30, R45 ;  /* 0x0000001e361e7223 */ /* 0x000fe2000000002d */
[C---:B------:R-:W-:Y:S01]  /*a6d0*/  FFMA R124, R67.reuse, R23, R124 ;  /* 0x00000017437c7223 */ /* 0x040fe2000000007c */
[C---:B------:R-:W-:Y:S01]  /*a6e0*/  FFMA R125, R67.reuse, R31, R125 ;  /* 0x0000001f437d7223 */ /* 0x040fe2000000007d */
[----:B------:R-:W-:Y:S01]  /*a6f0*/  LDS.128 R44, [R74+0x1e0] ;  /* 0x0001e0004a2c7984 */ /* 0x000fe20000000c00 */
[-C--:B------:R-:W-:Y:S01]  /*a700*/  FFMA R48, R67, R51.reuse, R48 ;  /* 0x0000003343307223 */ /* 0x080fe20000000030 */
        /* <DEDUP_REMOVED lines=8> */
[----:B------:R-:W-:Y:S01]  /*a790*/  LDS.128 R36, [R74+0x3e0] ;  /* 0x0003e0004a247984 */ /* 0x000fe20000000c00 */
[-C--:B------:R-:W-:Y:S01]  /*a7a0*/  FFMA R57, R57, R25.reuse, R56 ;  /* 0x0000001939397223 */ /* 0x080fe20000000038 */
[----:B------:R-:W-:Y:S01]  /*a7b0*/  FFMA R25, R53, R25, R24 ;  /* 0x0000001935197223 */ /* 0x000fe20000000018 */
[-C--:B------:R-:W-:Y:S01]  /*a7c0*/  FFMA R62, R62, R26.reuse, R61 ;  /* 0x0000001a3e3e7223 */ /* 0x080fe2000000003d */
[----:B------:R-:W1:Y:S01]  /*a7d0*/  LDS.128 R32, [R17.X4+UR4+0x1e0] ;  /* 0x0001e00411207984 */ /* 0x000e620008004c00 */
[-C--:B------:R-:W-:Y:S01]  /*a7e0*/  FFMA R24, R58, R26.reuse, R57 ;  /* 0x0000001a3a187223 */ /* 0x080fe20000000039 */
[-C--:B------:R-:W-:Y:S01]  /*a7f0*/  FFMA R66, R66, R26.reuse, R65 ;  /* 0x0000001a42427223 */ /* 0x080fe20000000041 */
[-C--:B------:R-:W-:Y:S01]  /*a800*/  FFMA R53, R63, R31.reuse, R29 ;  /* 0x0000001f3f357223 */ /* 0x080fe2000000001d */
[-C--:B------:R-:W-:Y:S01]  /*a810*/  FFMA R58, R59, R31.reuse, R28 ;  /* 0x0000001f3b3a7223 */ /* 0x080fe2000000001c */
[----:B------:R-:W-:Y:S01]  /*a820*/  FFMA R57, R55, R31, R30 ;  /* 0x0000001f37397223 */ /* 0x000fe2000000001e */
[----:B------:R-:W-:Y:S01]  /*a830*/  FFMA R26, R54, R26, R25 ;  /* 0x0000001a361a7223 */ /* 0x000fe20000000019 */
[----:B------:R-:W2:Y:S01]  /*a840*/  LDS.128 R28, [R17.X4+UR4+0x3e0] ;  /* 0x0003e004111c7984 */ /* 0x000ea20008004c00 */
[C---:B------:R-:W-:Y:S01]  /*a850*/  FFMA R52, R63.reuse, R51, R49 ;  /* 0x000000333f347223 */ /* 0x040fe20000000031 */
[C---:B------:R-:W-:Y:S01]  /*a860*/  FFMA R54, R63.reuse, R23, R20 ;  /* 0x000000173f367223 */ /* 0x040fe20000000014 */
[-C--:B------:R-:W-:Y:S01]  /*a870*/  FFMA R63, R63, R27.reuse, R62 ;  /* 0x0000001b3f3f7223 */ /* 0x080fe2000000003e */
[-C--:B------:R-:W-:Y:S01]  /*a880*/  FFMA R62, R59, R27.reuse, R24 ;  /* 0x0000001b3b3e7223 */ /* 0x080fe20000000018 */
[----:B------:R-:W-:Y:S01]  /*a890*/  FFMA R67, R67, R27, R66 ;  /* 0x0000001b43437223 */ /* 0x000fe20000000042 */
[----:B------:R-:W-:Y:S01]  /*a8a0*/  FFMA R61, R59, R23, R21 ;  /* 0x000000173b3d7223 */ /* 0x000fe20000000015 */
[C---:B------:R-:W-:Y:S01]  /*a8b0*/  FFMA R59, R55.reuse, R27, R26 ;  /* 0x0000001b373b7223 */ /* 0x040fe2000000001a */
[C---:B------:R-:W-:Y:S01]  /*a8c0*/  FFMA R56, R55.reuse, R51, R50 ;  /* 0x0000003337387223 */ /* 0x040fe20000000032 */
[----:B------:R-:W-:-:S02]  /*a8d0*/  FFMA R60, R55, R23, R22 ;  /* 0x00000017373c7223 */ /* 0x000fc40000000016 */
[----:B------:R-:W3:Y:S01]  /*a8e0*/  LDS.128 R20, [R17.X4+UR4+0x5e0] ;  /* 0x0005e00411147984 */ /* 0x000ee20008004c00 */
[C---:B-1----:R-:W-:Y:S01]  /*a8f0*/  FFMA R24, R32.reuse, R36, R125 ;  /* 0x0000002420187223 */ /* 0x042fe2000000007d */
        /* <DEDUP_REMOVED lines=10> */
[----:B------:R-:W1:Y:S01]  /*a9a0*/  LDS.128 R24, [R17.X4+UR4+0x7e0] ;  /* 0x0007e00411187984 */ /* 0x000e620008004c00 */
[----:B------:R-:W-:Y:S01]  /*a9b0*/  FFMA R34, R34, R70, R33 ;  /* 0x0000004622227223 */ /* 0x000fe20000000021 */
[C---:B------:R-:W-:Y:S01]  /*a9c0*/  FFMA R49, R35.reuse, R39, R32 ;  /* 0x0000002723317223 */ /* 0x040fe20000000020 */
[C---:B--2---:R-:W-:Y:S01]  /*a9d0*/  FFMA R32, R28.reuse, R36, R53 ;  /* 0x000000241c207223 */ /* 0x044fe20000000035 */
[C---:B------:R-:W-:Y:S01]  /*a9e0*/  FFMA R54, R28.reuse, R40, R54 ;  /* 0x000000281c367223 */ /* 0x040fe20000000036 */
[----:B------:R-:W-:Y:S01]  /*a9f0*/  FFMA R51, R35, R71, R34 ;  /* 0x0000004723337223 */ /* 0x000fe20000000022 */
[C---:B------:R-:W-:Y:S01]  /*aa00*/  FFMA R34, R28.reuse, R68, R63 ;  /* 0x000000441c227223 */ /* 0x040fe2000000003f */
[----:B------:R-:W-:Y:S01]  /*aa10*/  FFMA R52, R28, R44, R52 ;  /* 0x0000002c1c347223 */ /* 0x000fe20000000034 */
[----:B------:R-:W-:Y:S01]  /*aa20*/  FFMA R53, R29, R37, R32 ;  /* 0x000000251d357223 */ /* 0x000fe20000000020 */
        /* <DEDUP_REMOVED lines=10> */
[C---:B---3--:R-:W-:Y:S01]  /*aad0*/  FFMA R62, R20.reuse, R68, R62 ;  /* 0x00000044143e7223 */ /* 0x048fe2000000003e */
        /* <DEDUP_REMOVED lines=14> */
[----:B------:R-:W-:Y:S01]  /*abc0*/  LEA R75, R16, R73, 0xf ;  /* 0x00000049104b7211 */ /* 0x000fe200078e78ff */
[C---:B------:R-:W-:Y:S01]  /*abd0*/  FFMA R64, R23.reuse, R71, R64 ;  /* 0x0000004717407223 */ /* 0x040fe20000000040 */
[C---:B------:R-:W-:Y:S01]  /*abe0*/  FFMA R66, R23.reuse, R43, R66 ;  /* 0x0000002b17427223 */ /* 0x040fe20000000042 */
[C---:B------:R-:W-:Y:S01]  /*abf0*/  FFMA R65, R23.reuse, R47, R22 ;  /* 0x0000002f17417223 */ /* 0x040fe20000000016 */
[----:B------:R-:W-:Y:S01]  /*ac00*/  FFMA R67, R23, R39, R20 ;  /* 0x0000002717437223 */ /* 0x000fe20000000014 */
[----:B------:R-:W-:Y:S01]  /*ac10*/  LDS.128 R28, [R17.X4+UR4+0x3f0] ;  /* 0x0003f004111c7984 */ /* 0x000fe20008004c00 */
        /* <DEDUP_REMOVED lines=8> */
[----:B------:R-:W-:Y:S01]  /*aca0*/  IADD3 R68, P1, R122, UR6, RZ ;  /* 0x000000067a447c10 */ /* 0x000fe2000ff3e0ff */
[C---:B------:R-:W-:Y:S01]  /*acb0*/  FFMA R70, R26.reuse, R70, R69 ;  /* 0x000000461a467223 */ /* 0x040fe20000000045 */
[C---:B------:R-:W-:Y:S01]  /*acc0*/  FFMA R44, R26.reuse, R42, R41 ;  /* 0x0000002a1a2c7223 */ /* 0x040fe20000000029 */
[C---:B------:R-:W-:Y:S01]  /*acd0*/  FFMA R38, R26.reuse, R38, R37 ;  /* 0x000000261a267223 */ /* 0x040fe20000000025 */
[----:B------:R-:W-:Y:S01]  /*ace0*/  FFMA R26, R26, R46, R25 ;  /* 0x0000002e1a1a7223 */ /* 0x000fe20000000019 */
[----:B------:R-:W-:Y:S01]  /*acf0*/  IADD3 R68, P2, R68, 0x1000, RZ ;  /* 0x0000100044447810 */ /* 0x000fe20007f5e0ff */
[----:B------:R-:W-:Y:S01]  /*ad00*/  FFMA R71, R27, R71, R70 ;  /* 0x000000471b477223 */ /* 0x000fe20000000046 */
[----:B------:R-:W-:Y:S01]  /*ad10*/  IADD3.X R46, R123, UR7, RZ, P1, !PT ;  /* 0x000000077b2e7c10 */ /* 0x000fe20008ffe4ff */
[C---:B------:R-:W-:Y:S01]  /*ad20*/  FFMA R44, R27.reuse, R43, R44 ;  /* 0x0000002b1b2c7223 */ /* 0x040fe2000000002c */
[C---:B------:R-:W-:Y:S01]  /*ad30*/  FFMA R45, R27.reuse, R39, R38 ;  /* 0x000000271b2d7223 */ /* 0x040fe20000000026 */
[----:B------:R-:W-:Y:S01]  /*ad40*/  FFMA R47, R27, R47, R26 ;  /* 0x0000002f1b2f7223 */ /* 0x000fe2000000001a */
[----:B------:R-:W-:Y:S01]  /*ad50*/  IADD3.X R69, RZ, R46, RZ, P2, !PT ;  /* 0x0000002eff457210 */ /* 0x000fe200017fe4ff */
[----:B------:R-:W-:Y:S01]  /*ad60*/  LDS.128 R24, [R17.X4+UR4+0x1f0] ;  /* 0x0001f00411187984 */ /* 0x000fe20008004c00 */
[----:B------:R-:W-:-:S02]  /*ad70*/  IADD3 R46, P0, R120, UR6, RZ ;  /* 0x00000006782e7c10 */ /* 0x000fc4000ff1e0ff */
[----:B------:R-:W-:Y:S01]  /*ad80*/  LEA R125, R16, R72, 0xf ;  /* 0x00000048107d7211 */ /* 0x000fe200078e78ff */
[----:B------:R-:W-:Y:S04]  /*ad90*/  LDS.128 R32, [R17.X4+UR4+0x5f0] ;  /* 0x0005f00411207984 */ /* 0x000fe80008004c00 */
[----:B------:R-:W1:Y:S04]  /*ada0*/  LDS.128 R20, [R74+0x3f0] ;  /* 0x0003f0004a147984 */ /* 0x000e680000000c00 */
[----:B------:R-:W2:Y:S04]  /*adb0*/  LDS.128 R36, [R74+0x5f0] ;  /* 0x0005f0004a247984 */ /* 0x000ea80000000c00 */
[----:B------:R-:W3:Y:S04]  /*adc0*/  LDS.128 R40, [R74+0x1f0] ;  /* 0x0001f0004a287984 */ /* 0x000ee80000000c00 */
[----:B------:R-:W4:Y:S04]  /*add0*/  LDS.128 R56, [R74+0x7f0] ;  /* 0x0007f0004a387984 */ /* 0x000f280000000c00 */
[----:B------:R-:W4:Y:S01]  /*ade0*/  LDS.128 R60, [R17.X4+UR4+0x7f0] ;  /* 0x0007f004113c7984 */ /* 0x000f220008004c00 */
[----:B------:R-:W-:-:S03]  /*adf0*/  USHF.L.U32 UR4, UR5, 0xf, URZ ;  /* 0x0000000f05047899 */ /* 0x000fc6000800063f */
[----:B------:R-:W-:Y:S06]  /*ae00*/  BAR.SYNC 0x0 ;  /* 0x0000000000007b1d */ /* 0x000fec0000000000 */
[----:B------:R-:W-:Y:S01]  /*ae10*/  @!PT LDS RZ, [RZ] ;  /* 0x00000000fffff984 */ /* 0x000fe20000000800 */
[----:B------:R-:W-:Y:S01]  /*ae20*/  @!PT LDS RZ, [RZ] ;  /* 0x00000000fffff984 */ /* 0x000fe20000000800 */
[----:B------:R-:W-:Y:S01]  /*ae30*/  @!PT LDS RZ, [RZ] ;  /* 0x00000000fffff984 */ /* 0x000fe20000000800 */
[----:B------:R1:W-:Y:S02]  /*ae40*/  LDGSTS.E.BYPASS.128 [R75], [R68.64+-0x800], !PT ;  /* 0x00000800444b7fae */ /* 0x0003e4000f901c4a */
[----:B-1----:R-:W-:Y:S02]  /*ae50*/  IADD3 R68, P1, R46, 0x1000, RZ ;  /* 0x000010002e447810 */ /* 0x002fe40007f3e0ff */
[----:B------:R-:W-:Y:S01]  /*ae60*/  IADD3.X R46, R121, UR7, RZ, P0, !PT ;  /* 0x00000007792e7c10 */ /* 0x000fe200087fe4ff */
[----:B------:R-:W-:Y:S01]  /*ae70*/  FFMA R124, R32, R20, R67 ;  /* 0x00000014207c7223 */ /* 0x000fe20000000043 */
[----:B------:R-:W-:-:S02]  /*ae80*/  LEA R75, R16, R19, 0xf ;  /* 0x00000013104b7211 */ /* 0x000fc400078e78ff */
[----:B------:R-:W-:Y:S01]  /*ae90*/  IADD3.X R69, RZ, R46, RZ, P1, !PT ;  /* 0x0000002eff457210 */ /* 0x000fe20000ffe4ff */
[-C--:B--2---:R-:W-:Y:S01]  /*aea0*/  FFMA R50, R24, R36.reuse, R50 ;  /* 0x0000002418327223 */ /* 0x084fe20000000032 */
[----:B------:R-:W-:Y:S01]  /*aeb0*/  IADD3 R46, P0, R118, UR6, RZ ;  /* 0x00000006762e7c10 */ /* 0x000fe2000ff1e0ff */
[-C--:B------:R-:W-:Y:S01]  /*aec0*/  FFMA R54, R28, R36.reuse, R54 ;  /* 0x000000241c367223 */ /* 0x080fe20000000036 */
[----:B------:R-:W-:Y:S01]  /*aed0*/  FFMA R66, R32, R36, R66 ;  /* 0x0000002420427223 */ /* 0x000fe20000000042 */
[----:B------:R1:W-:Y:S01]  /*aee0*/  LDGSTS.E.BYPASS.128 [R125], [R68.64+-0x800], !PT ;  /* 0x00000800447d7fae */ /* 0x0003e2000f901c4a */
[-C--:B---3--:R-:W-:Y:S01]  /*aef0*/  FFMA R48, R24, R40.reuse, R48 ;  /* 0x0000002818307223 */ /* 0x088fe20000000030 */
[----:B------:R-:W-:Y:S01]  /*af00*/  FFMA R67, R29, R37, R54 ;  /* 0x000000251d437223 */ /* 0x000fe20000000036 */
[----:B------:R-:W-:Y:S01]  /*af10*/  FFMA R52, R28, R40, R52 ;  /* 0x000000281c347223 */ /* 0x000fe20000000034 */
[----:B----4-:R-:W-:Y:S01]  /*af20*/  FFMA R64, R32, R56, R64 ;  /* 0x0000003820407223 */ /* 0x010fe20000000040 */
[----:B------:R-:W-:Y:S01]  /*af30*/  FFMA R44, R60, R36, R44 ;  /* 0x000000243c2c7223 */ /* 0x000fe2000000002c */
[----:B-1----:R-:W-:-:S02]  /*af40*/  IADD3 R68, P1, R46, 0x1000, RZ ;  /* 0x000010002e447810 */ /* 0x002fc40007f3e0ff */
[----:B------:R-:W-:Y:S02]  /*af50*/  IADD3.X R46, R119, UR7, RZ, P0, !PT ;  /* 0x00000007772e7c10 */ /* 0x000fe400087fe4ff */
[----:B------:R-:W-:Y:S02]  /*af60*/  LEA R125, R16, R18, 0xf ;  /* 0x00000012107d7211 */ /* 0x000fe400078e78ff */
[----:B------:R-:W-:Y:S02]  /*af70*/  IADD3.X R69, RZ, R46, RZ, P1, !PT ;  /* 0x0000002eff457210 */ /* 0x000fe40000ffe4ff */
[----:B------:R-:W-:-:S03]  /*af80*/  IADD3 R46, P0, R116, UR6, RZ ;  /* 0x00000006742e7c10 */ /* 0x000fc6000ff1e0ff */
[----:B------:R1:W-:Y:S02]  /*af90*/  LDGSTS.E.BYPASS.128 [R75], [R68.64+-0x800], !PT ;  /* 0x00000800444b7fae */ /* 0x0003e4000f901c4a */
[----:B-1----:R-:W-:Y:S02]  /*afa0*/  IADD3 R68, P1, R46, 0x1000, RZ ;  /* 0x000010002e447810 */ /* 0x002fe40007f3e0ff */
        /* <DEDUP_REMOVED lines=60> */
[----:B------:R-:W-:-:S04]  /*b370*/  IADD3.X R46, R97, UR7, RZ, P0, !PT ;  /* 0x00000007612e7c10 */ /* 0x000fc800087fe4ff */
[----:B------:R-:W-:Y:S02]  /*b380*/  IADD3.X R69, RZ, R46, RZ, P1, !PT ;  /* 0x0000002eff457210 */ /* 0x000fe40000ffe4ff */
[----:B------:R-:W-:-:S03]  /*b390*/  IADD3 R46, P0, R94, UR6, RZ ;  /* 0x000000065e2e7c10 */ /* 0x000fc6000ff1e0ff */
[----:B------:R1:W-:Y:S02]  /*b3a0*/  LDGSTS.E.BYPASS.128 [R125], [R68.64+-0x800], !PT ;  /* 0x00000800447d7fae */ /* 0x0003e4000f901c4a */
[----:B-1----:R-:W-:Y:S02]  /*b3b0*/  IADD3 R68, P1, R46, 0x1000, RZ ;  /* 0x000010002e447810 */ /* 0x002fe40007f3e0ff */
[----:B------:R-:W-:Y:S02]  /*b3c0*/  IADD3.X R46, R95, UR7, RZ, P0, !PT ;  /* 0x000000075f2e7c10 */ /* 0x000fe400087fe4ff */
[----:B------:R-:W-:Y:S02]  /*b3d0*/  IADD3 R70, P0, R92, UR6, RZ ;  /* 0x000000065c467c10 */ /* 0x000fe4000ff1e0ff */
[----:B------:R-:W-:Y:S02]  /*b3e0*/  IADD3.X R69, RZ, R46, RZ, P1, !PT ;  /* 0x0000002eff457210 */ /* 0x000fe40000ffe4ff */
[----:B------:R-:W-:-:S02]  /*b3f0*/  LEA R46, R16, R12, 0xf ;  /* 0x0000000c102e7211 */ /* 0x000fc400078e78ff */
[----:B------:R-:W-:-:S03]  /*b400*/  LEA R125, R16, R13, 0xf ;  /* 0x0000000d107d7211 */ /* 0x000fc600078e78ff */
[----:B------:R1:W-:Y:S02]  /*b410*/  LDGSTS.E.BYPASS.128 [R46], [R68.64+-0x800], !PT ;  /* 0x00000800442e7fae */ /* 0x0003e4000f901c4a */
[----:B-1----:R-:W-:Y:S02]  /*b420*/  IADD3 R68, P1, R70, 0x1000, RZ ;  /* 0x0000100046447810 */ /* 0x002fe40007f3e0ff */
[----:B------:R-:W-:Y:S02]  /*b430*/  IADD3.X R70, R93, UR7, RZ, P0, !PT ;  /* 0x000000075d467c10 */ /* 0x000fe400087fe4ff */
[----:B------:R-:W-:Y:S02]  /*b440*/  IADD3 R74, P0, R90, UR6, RZ ;  /* 0x000000065a4a7c10 */ /* 0x000fe4000ff1e0ff */
[----:B------:R-:W-:Y:S02]  /*b450*/  IADD3.X R69, RZ, R70, RZ, P1, !PT ;  /* 0x00000046ff457210 */ /* 0x000fe40000ffe4ff */
[----:B------:R-:W-:-:S02]  /*b460*/  IADD3 R74, P1, R74, 0x1000, RZ ;  /* 0x000010004a4a7810 */ /* 0x000fc40007f3e0ff */
[----:B------:R-:W-:Y:S01]  /*b470*/  IADD3.X R70, R91, UR7, RZ, P0, !PT ;  /* 0x000000075b467c10 */ /* 0x000fe200087fe4ff */
[----:B------:R1:W-:Y:S03]  /*b480*/  LDGSTS.E.BYPASS.128 [R125], [R68.64+-0x800], !PT ;  /* 0x00000800447d7fae */ /* 0x0003e6000f901c4a */
[----:B------:R-:W-:Y:S01]  /*b490*/  IADD3.X R75, RZ, R70, RZ, P1, !PT ;  /* 0x00000046ff4b7210 */ /* 0x000fe20000ffe4ff */
[----:B------:R-:W0:Y:S01]  /*b4a0*/  LDGDEPBAR ;  /* 0x00000000000079af */ /* 0x000e220000000000 */
[----:B------:R-:W-:Y:S02]  /*b4b0*/  IADD3 R70, P0, R88, UR6, RZ ;  /* 0x0000000658467c10 */ /* 0x000fe4000ff1e0ff */
[----:B-1----:R-:W-:Y:S02]  /*b4c0*/  LEA R68, R16, 0x20000, 0xe ;  /* 0x0002000010447811 */ /* 0x002fe400078e70ff */
[----:B------:R-:W-:-:S02]  /*b4d0*/  IADD3.X R69, R89, UR7, RZ, P0, !PT ;  /* 0x0000000759457c10 */ /* 0x000fc400087fe4ff */
[-C--:B------:R-:W-:Y:S02]  /*b4e0*/  IADD3 R46, R73, R68.reuse, RZ ;  /* 0x00000044492e7210 */ /* 0x080fe40007ffe0ff */
[----:B------:R-:W-:-:S03]  /*b4f0*/  IADD3 R125, R19, R68, RZ ;  /* 0x00000044137d7210 */ /* 0x000fc60007ffe0ff */
[----:B------:R1:W-:Y:S02]  /*b500*/  LDGSTS.E.BYPASS.128 [R46], [R74.64+-0x800], !PT ;  /* 0x000008004a2e7fae */ /* 0x0003e4000f901c4a */
[----:B-1----:R-:W-:Y:S02]  /*b510*/  IADD3 R74, P1, R70, 0x1000, RZ ;  /* 0x00001000464a7810 */ /* 0x002fe40007f3e0ff */
[----:B------:R-:W-:Y:S02]  /*b520*/  IADD3 R70, P0, R86, UR6, RZ ;  /* 0x0000000656467c10 */ /* 0x000fe4000ff1e0ff */
[----:B------:R-:W-:Y:S02]  /*b530*/  IADD3.X R75, RZ, R69, RZ, P1, !PT ;  /* 0x00000045ff4b7210 */ /* 0x000fe40000ffe4ff */
[----:B------:R-:W-:-:S05]  /*b540*/  IADD3 R69, R72, R68, RZ ;  /* 0x0000004448457210 */ /* 0x000fca0007ffe0ff */
[----:B------:R1:W-:Y:S02]  /*b550*/  LDGSTS.E.BYPASS.128 [R69], [R74.64+-0x800], !PT ;  /* 0x000008004a457fae */ /* 0x0003e4000f901c4a */
[----:B-1----:R-:W-:Y:S02]  /*b560*/  IADD3 R74, P1, R70, 0x1000, RZ ;  /* 0x00001000464a7810 */ /* 0x002fe40007f3e0ff */
[----:B------:R-:W-:Y:S02]  /*b570*/  IADD3.X R70, R87, UR7, RZ, P0, !PT ;  /* 0x0000000757467c10 */ /* 0x000fe400087fe4ff */
[----:B------:R-:W-:Y:S02]  /*b580*/  IADD3 R46, P0, R84, UR6, RZ ;  /* 0x00000006542e7c10 */ /* 0x000fe4000ff1e0ff */
[----:B------:R-:W-:Y:S01]  /*b590*/  IADD3.X R75, RZ, R70, RZ, P1, !PT ;  /* 0x00000046ff4b7210 */ /* 0x000fe20000ffe4ff */
[----:B------:R-:W-:Y:S01]  /*b5a0*/  FFMA R70, R28, R20, R53 ;  /* 0x000000141c467223 */ /* 0x000fe20000000035 */
[----:B------:R-:W-:Y:S01]  /*b5b0*/  IADD3 R69, R18, R68, RZ ;  /* 0x0000004412457210 */ /* 0x000fe20007ffe0ff */
[----:B------:R-:W-:Y:S01]  /*b5c0*/  FFMA R53, R33, R21, R124 ;  /* 0x0000001521357223 */ /* 0x000fe2000000007c */
[----:B------:R-:W-:Y:S01]  /*b5d0*/  FFMA R28, R28, R56, R55 ;  /* 0x000000381c1c7223 */ /* 0x000fe20000000037 */
[----:B------:R1:W-:Y:S02]  /*b5e0*/  LDGSTS.E.BYPASS.128 [R125], [R74.64+-0x800], !PT ;  /* 0x000008004a7d7fae */ /* 0x0003e4000f901c4a */
[----:B-1----:R-:W-:-:S02]  /*b5f0*/  IADD3 R74, P1, R46, 0x1000, RZ ;  /* 0x000010002e4a7810 */ /* 0x002fc40007f3e0ff */
[----:B------:R-:W-:Y:S02]  /*b600*/  IADD3.X R46, R85, UR7, RZ, P0, !PT ;  /* 0x00000007552e7c10 */ /* 0x000fe400087fe4ff */
[----:B------:R-:W-:Y:S02]  /*b610*/  IADD3 R125, R2, R68, RZ ;  /* 0x00000044027d7210 */ /* 0x000fe40007ffe0ff */
[----:B------:R-:W-:Y:S02]  /*b620*/  IADD3.X R75, RZ, R46, RZ, P1, !PT ;  /* 0x0000002eff4b7210 */ /* 0x000fe40000ffe4ff */
[----:B------:R-:W-:-:S03]  /*b630*/  IADD3 R46, P0, R82, UR6, RZ ;  /* 0x00000006522e7c10 */ /* 0x000fc6000ff1e0ff */
[----:B------:R1:W-:Y:S02]  /*b640*/  LDGSTS.E.BYPASS.128 [R69], [R74.64+-0x800], !PT ;  /* 0x000008004a457fae */ /* 0x0003e4000f901c4a */
[----:B-1----:R-:W-:Y:S02]  /*b650*/  IADD3 R74, P1, R46, 0x1000, RZ ;  /* 0x000010002e4a7810 */ /* 0x002fe40007f3e0ff */
        /* <DEDUP_REMOVED lines=11> */
[----:B-1----:R-:W-:Y:S01]  /*b710*/  IADD3 R74, P1, R46, 0x1000, RZ ;  /* 0x000010002e4a7810 */ /* 0x002fe20007f3e0ff */
[----:B------:R-:W-:Y:S01]  /*b720*/  FFMA R69, R33, R37, R66 ;  /* 0x0000002521457223 */ /* 0x000fe20000000042 */
[----:B------:R-:W-:Y:S02]  /*b730*/  IADD3.X R46, R79, UR7, RZ, P0, !PT ;  /* 0x000000074f2e7c10 */ /* 0x000fe400087fe4ff */
[----:B------:R-:W-:Y:S01]  /*b740*/  IADD3 R36, P0, R76, UR6, RZ ;  /* 0x000000064c247c10 */ /* 0x000fe2000ff1e0ff */
[----:B------:R-:W-:Y:S01]  /*b750*/  UIADD3 UR6, UP2, UR6, 0x200, URZ ;  /* 0x0000020006067890 */ /* 0x000fe2000ff5e03f */
[----:B------:R-:W-:Y:S01]  /*b760*/  IADD3.X R75, RZ, R46, RZ, P1, !PT ;  /* 0x0000002eff4b7210 */ /* 0x000fe20000ffe4ff */
[-C--:B------:R-:W-:Y:S01]  /*b770*/  FFMA R46, R24, R20.reuse, R49 ;  /* 0x00000014182e7223 */ /* 0x080fe20000000031 */
[----:B------:R-:W-:Y:S01]  /*b780*/  FFMA R20, R60, R20, R45 ;  /* 0x000000143c147223 */ /* 0x000fe2000000002d */
[-C--:B------:R-:W-:Y:S01]  /*b790*/  FFMA R49, R29, R21.reuse, R70 ;  /* 0x000000151d317223 */ /* 0x080fe20000000046 */
[-C--:B------:R-:W-:Y:S01]  /*b7a0*/  FFMA R70, R34, R22.reuse, R53 ;  /* 0x0000001622467223 */ /* 0x080fe20000000035 */
[-C--:B------:R-:W-:Y:S01]  /*b7b0*/  FFMA R45, R25, R21.reuse, R46 ;  /* 0x00000015192d7223 */ /* 0x080fe2000000002e */
[----:B------:R-:W-:Y:S01]  /*b7c0*/  FFMA R21, R61, R21, R20 ;  /* 0x000000153d157223 */ /* 0x000fe20000000014 */
[-C--:B------:R-:W-:Y:S01]  /*b7d0*/  FFMA R46, R30, R22.reuse, R49 ;  /* 0x000000161e2e7223 */ /* 0x080fe20000000031 */
[----:B------:R-:W-:Y:S01]  /*b7e0*/  IADD3 R36, P1, R36, 0x1000, RZ ;  /* 0x0000100024247810 */ /* 0x000fe20007f3e0ff */
[-C--:B------:R-:W-:Y:S01]  /*b7f0*/  FFMA R20, R26, R22.reuse, R45 ;  /* 0x000000161a147223 */ /* 0x080fe2000000002d */
[----:B------:R-:W-:Y:S01]  /*b800*/  FFMA R22, R62, R22, R21 ;  /* 0x000000163e167223 */ /* 0x000fe20000000015 */
[-C--:B------:R-:W-:Y:S01]  /*b810*/  FFMA R49, R31, R23.reuse, R46 ;  /* 0x000000171f317223 */ /* 0x080fe2000000002e */
[-C--:B------:R-:W-:Y:S01]  /*b820*/  FFMA R45, R35, R23.reuse, R70 ;  /* 0x00000017232d7223 */ /* 0x080fe20000000046 */
[-C--:B------:R-:W-:Y:S01]  /*b830*/  FFMA R53, R27, R23.reuse, R20 ;  /* 0x000000171b357223 */ /* 0x080fe20000000014 */
[----:B------:R-:W-:Y:S01]  /*b840*/  FFMA R21, R63, R23, R22 ;  /* 0x000000173f157223 */ /* 0x000fe20000000016 */
[-C--:B------:R-:W-:Y:S01]  /*b850*/  FFMA R23, R25, R37.reuse, R50 ;  /* 0x0000002519177223 */ /* 0x080fe20000000032 */
[----:B------:R-:W-:Y:S01]  /*b860*/  FFMA R37, R61, R37, R44 ;  /* 0x000000253d257223 */ /* 0x000fe2000000002c */
[----:B------:R-:W-:Y:S01]  /*b870*/  IADD3.X R20, R77, UR7, RZ, P0, !PT ;  /* 0x000000074d147c10 */ /* 0x000fe200087fe4ff */
[----:B------:R-:W-:Y:S01]  /*b880*/  FFMA R50, R30, R38, R67 ;  /* 0x000000261e327223 */ /* 0x000fe20000000043 */
[----:B------:R-:W-:Y:S01]  /*b890*/  IADD3 R67, R5, R68, RZ ;  /* 0x0000004405437210 */ /* 0x000fe20007ffe0ff */
[----:B------:R-:W-:Y:S01]  /*b8a0*/  FFMA R22, R62, R38, R37 ;  /* 0x000000263e167223 */ /* 0x000fe20000000025 */
[----:B------:R-:W-:Y:S01]  /*b8b0*/  IADD3.X R37, RZ, R20, RZ, P1, !PT ;  /* 0x00000014ff257210 */ /* 0x000fe20000ffe4ff */
[----:B------:R1:W-:Y:S01]  /*b8c0*/  LDGSTS.E.BYPASS.128 [R125], [R74.64+-0x800], !PT ;  /* 0x000008004a7d7fae */ /* 0x0003e2000f901c4a */
[-C--:B------:R-:W-:Y:S01]  /*b8d0*/  FFMA R54, R26, R38.reuse, R23 ;  /* 0x000000261a367223 */ /* 0x080fe20000000017 */
[----:B------:R-:W-:Y:S01]  /*b8e0*/  FFMA R46, R34, R38, R69 ;  /* 0x00000026222e7223 */ /* 0x000fe20000000045 */
[----:B------:R-:W-:Y:S01]  /*b8f0*/  PLOP3.LUT P0, PT, PT, PT, UP0, 0x80, 0x0 ;  /* 0x000000000000781c */ /* 0x000fe20003f0f008 */
[----:B------:R1:W-:Y:S01]  /*b900*/  LDGSTS.E.BYPASS.128 [R67], [R36.64+-0x800], !PT ;  /* 0x0000080024437fae */ /* 0x0003e2000f901c4a */
[----:B------:R-:W-:Y:S01]  /*b910*/  FFMA R20, R32, R40, R65 ;  /* 0x0000002820147223 */ /* 0x000fe20000000041 */
[----:B------:R-:W-:Y:S01]  /*b920*/  FFMA R24, R24, R56, R51 ;  /* 0x0000003818187223 */ /* 0x000fe20000000033 */
[C---:B------:R-:W-:Y:S01]  /*b930*/  FFMA R40, R60.reuse, R40, R47 ;  /* 0x000000283c287223 */ /* 0x040fe2000000002f */
[----:B------:R-:W0:Y:S01]  /*b940*/  LDGDEPBAR ;  /* 0x00000000000079af */ /* 0x000e220000000000 */
        /* <DEDUP_REMOVED lines=21> */
[----:B------:R-:W-:Y:S01]  /*baa0*/  UPLOP3.LUT UP0, UPT, UPT, UPT, UPT, 0x40, 0x0 ;  /* 0x000000000000789c */ /* 0x000fe20003f0e870 */
[----:B------:R-:W-:Y:S01]  /*bab0*/  FFMA R52, R27, R43, R52 ;  /* 0x0000002b1b347223 */ /* 0x000fe20000000034 */
[----:B------:R-:W-:-:S04]  /*bac0*/  DEPBAR.LE SB0, 0x6 ;  /* 0x000081800000791a */ /* 0x000fc80000000000 */
[----:B------:R-:W-:Y:S01]  /*bad0*/  UIADD3.X UR7, URZ, UR7, URZ, UP2, !UPT ;  /* 0x000000073f077290 */ /* 0x000fe200097fe43f */
[-C--:B------:R-:W-:Y:S01]  /*bae0*/  FFMA R48, R31, R43.reuse, R48 ;  /* 0x0000002b1f307223 */ /* 0x080fe20000000030 */
[-C--:B------:R-:W-:Y:S01]  /*baf0*/  FFMA R44, R35, R43.reuse, R44 ;  /* 0x0000002b232c7223 */ /* 0x080fe2000000002c */
[----:B------:R-:W-:Y:S01]  /*bb00*/  FFMA R20, R63, R43, R20 ;  /* 0x0000002b3f147223 */ /* 0x000fe20000000014 */
[-C--:B------:R-:W-:Y:S01]  /*bb10*/  FFMA R55, R27, R59.reuse, R26 ;  /* 0x0000003b1b377223 */ /* 0x080fe2000000001a */
[-C--:B------:R-:W-:Y:S01]  /*bb20*/  FFMA R51, R31, R59.reuse, R30 ;  /* 0x0000003b1f337223 */ /* 0x080fe2000000001e */
[-C--:B------:R-:W-:Y:S01]  /*bb30*/  FFMA R47, R35, R59.reuse, R34 ;  /* 0x0000003b232f7223 */ /* 0x080fe20000000022 */
[----:B------:R-:W-:Y:S01]  /*bb40*/  FFMA R23, R63, R59, R58 ;  /* 0x0000003b3f177223 */ /* 0x000fe2000000003a */
[----:B------:R-:W-:Y:S06]  /*bb50*/  BAR.SYNC 0x0 ;  /* 0x0000000000007b1d */ /* 0x000fec0000000000 */
[----:B-1----:R-:W-:Y:S01]  /*bb60*/  @!P0 CALL.REL.NOINC `(.L_x_0) ;  /* 0x0000001000008944 */ /* 0x002fe20003c00000 */
[----:B------:R-:W-:Y:S05]  /*bb70*/  BRA `(.L_x_1) ;  /* 0xffff657000007947 */ /* 0x000fea000383ffff */
.L_x_0:
[----:B------:R-:W1:Y:S01]  /*bb80*/  S2R R3, SR_TID.X ;  /* 0x0000000000037919 */ /* 0x000e620000002100 */
[----:B------:R-:W-:-:S04]  /*bb90*/  DEPBAR.LE SB0, 0x0 ;  /* 0x000080000000791a */ /* 0x000fc80000000000 */
[----:B------:R-:W-:Y:S01]  /*bba0*/  ULDC UR4, c[0x0][0x178] ;  /* 0x00005e0000047ab9 */ /* 0x000fe20000000800 */
[----:B------:R-:W-:Y:S01]  /*bbb0*/  MOV R13, 0x4 ;  /* 0x00000004000d7802 */ /* 0x000fe20000000f00 */
[----:B------:R-:W-:Y:S01]  /*bbc0*/  UIMAD UR4, UR4, 0x32, URZ ;  /* 0x00000032040478a4 */ /* 0x000fe2000f8e023f */
[----:B-1----:R-:W-:Y:S02]  /*bbd0*/  SHF.R.U32.HI R8, RZ, 0x3, R3 ;  /* 0x00000003ff087819 */ /* 0x002fe40000011603 */
[----:B------:R-:W-:Y:S02]  /*bbe0*/  SHF.L.U32 R3, R3, 0x2, RZ ;  /* 0x0000000203037819 */ /* 0x000fe400000006ff */
[----:B------:R-:W-:Y:S02]  /*bbf0*/  SGXT.U32 R8, R8, 0x4 ;  /* 0x000000040808781a */ /* 0x000fe40000000000 */
[----:B------:R-:W-:Y:S02]  /*bc00*/  LOP3.LUT R3, R0, 0x1c, R3, 0xf8, !PT ;  /* 0x0000001c00037812 */ /* 0x000fe400078ef803 */
[----:B------:R-:W-:Y:S01]  /*bc10*/  LOP3.LUT R0, R14, 0x10, RZ, 0xfc, !PT ;  /* 0x000000100e007812 */ /* 0x000fe200078efcff */
[----:B------:R-:W-:Y:S01]  /*bc20*/  IMAD R15, R8, 0x90, R15 ;  /* 0x00000090080f7824 */ /* 0x000fe200078e020f */
[----:B------:R-:W-:Y:S06]  /*bc30*/  BAR.SYNC 0x0 ;  /* 0x0000000000007b1d */ /* 0x000fec0000000000 */
[----:B------:R-:W-:Y:S01]  /*bc40*/  SHF.L.U32 R2, R15, 0x2, RZ ;  /* 0x000000020f027819 */ /* 0x000fe200000006ff */
[----:B------:R-:W-:Y:S01]  /*bc50*/  STS.128 [R15.X4], R52 ;  /* 0x000000340f007388 */ /* 0x000fe20000004c00 */
[----:B------:R-:W-:-:S03]  /*bc60*/  ISETP.GE.AND P0, PT, R3, 0xac, PT ;  /* 0x000000ac0300780c */ /* 0x000fc60003f06270 */
[----:B------:R-:W-:Y:S01]  /*bc70*/  IMAD R8, R8, -0x1b0, R2 ;  /* 0xfffffe5008087824 */ /* 0x000fe200078e0202 */
[----:B------:R-:W-:Y:S01]  /*bc80*/  STS.128 [R15.X4+0x90], R48 ;  /* 0x000090300f007388 */ /* 0x000fe20000004c00 */
[----:B------:R-:W-:Y:S01]  /*bc90*/  ISETP.LT.AND P2, PT, R0, UR4, !P0 ;  /* 0x0000000400007c0c */ /* 0x000fe2000c741270 */
[C---:B------:R-:W-:Y:S01]  /*bca0*/  IMAD R0, R14.reuse, 0xac, R3 ;  /* 0x000000ac0e007824 */ /* 0x040fe200078e0203 */
[C---:B------:R-:W-:Y:S01]  /*bcb0*/  LOP3.LUT R2, R14.reuse, 0x20, RZ, 0xfc, !PT ;  /* 0x000000200e027812 */ /* 0x040fe200078efcff */
[----:B------:R-:W-:Y:S01]  /*bcc0*/  STS.128 [R15.X4+0x120], R44 ;  /* 0x0001202c0f007388 */ /* 0x000fe20000004c00 */
[C---:B------:R-:W-:Y:S02]  /*bcd0*/  ISETP.LT.AND P1, PT, R14.reuse, UR4, !P0 ;  /* 0x000000040e007c0c */ /* 0x040fe4000c721270 */
[----:B------:R-:W-:Y:S01]  /*bce0*/  LOP3.LUT R14, R14, 0x30, RZ, 0xfc, !PT ;  /* 0x000000300e0e7812 */ /* 0x000fe200078efcff */
[----:B------:R-:W-:Y:S04]  /*bcf0*/  STS.128 [R15.X4+0x1b0], R20 ;  /* 0x0001b0140f007388 */ /* 0x000fe80000004c00 */
[----:B------:R-:W-:Y:S06]  /*bd00*/  BAR.SYNC 0x0 ;  /* 0x0000000000007b1d */ /* 0x000fec0000000000 */
[----:B------:R-:W1:Y:S01]  /*bd10*/  LDS.128 R28, [R8] ;  /* 0x00000000081c7984 */ /* 0x000e620000000c00 */
[----:B------:R-:W-:Y:S01]  /*bd20*/  ISETP.LT.AND P3, PT, R2, UR4, !P0 ;  /* 0x0000000402007c0c */ /* 0x000fe2000c761270 */
[----:B------:R-:W-:Y:S01]  /*bd30*/  IMAD.WIDE R2, R0, R13, c[0x0][0x170] ;  /* 0x00005c0000027625 */ /* 0x000fe200078e020d */
[----:B------:R-:W-:Y:S01]  /*bd40*/  ISETP.LT.AND P0, PT, R14, UR4, !P0 ;  /* 0x000000040e007c0c */ /* 0x000fe2000c701270 */
[----:B------:R-:W2:Y:S01]  /*bd50*/  LDS.128 R16, [R8+0x900] ;  /* 0x0009000008107984 */ /* 0x000ea20000000c00 */
[----:B------:R-:W-:-:S02]  /*bd60*/  IADD3 R4, R0, 0xac0, RZ ;  /* 0x00000ac000047810 */ /* 0x000fc40007ffe0ff */
[----:B------:R-:W-:Y:S01]  /*bd70*/  IADD3 R6, R0, 0x1580, RZ ;  /* 0x0000158000067810 */ /* 0x000fe20007ffe0ff */
[----:B------:R-:W3:Y:S02]  /*bd80*/  LDS.128 R24, [R8+0x1200] ;  /* 0x0012000008187984 */ /* 0x000ee40000000c00 */
[----:B------:R-:W-:-:S04]  /*bd90*/  IMAD.WIDE R4, R4, R13, c[0x0][0x170] ;  /* 0x00005c0004047625 */ /* 0x000fc800078e020d */
[----:B------:R-:W-:Y:S01]  /*bda0*/  IMAD.WIDE R6, R6, R13, c[0x0][0x170] ;  /* 0x00005c0006067625 */ /* 0x000fe200078e020d */
[----:B-1----:R1:W-:Y:S04]  /*bdb0*/  @P1 STG.E.128 [R2.64], R28 ;  /* 0x0000001c02001986 */ /* 0x0023e8000c101d0a */
[----:B--2---:R1:W-:Y:S04]  /*bdc0*/  @P2 STG.E.128 [R4.64], R16 ;  /* 0x0000001004002986 */ /* 0x0043e8000c101d0a */
[----:B---3--:R1:W-:Y:S01]  /*bdd0*/  @P3 STG.E.128 [R6.64], R24 ;  /* 0x0000001806003986 */ /* 0x0083e2000c101d0a */
[----:B------:R-:W-:Y:S05]  /*bde0*/  @!P0 EXIT ;  /* 0x000000000000894d */ /* 0x000fea0003800000 */
[----:B------:R-:W2:Y:S01]  /*bdf0*/  LDS.128 R8, [R8+0x1b00] ;  /* 0x001b000008087984 */ /* 0x000ea20000000c00 */
[----:B-1----:R-:W-:-:S05]  /*be00*/  IADD3 R2, R0, 0x2040, RZ ;  /* 0x0000204000027810 */ /* 0x002fca0007ffe0ff */
[----:B------:R-:W-:-:S05]  /*be10*/  IMAD.WIDE R2, R2, R13, c[0x0][0x170] ;  /* 0x00005c0002027625 */ /* 0x000fca00078e020d */
[----:B--2---:R-:W-:Y:S01]  /*be20*/  STG.E.128 [R2.64], R8 ;  /* 0x0000000802007986 */ /* 0x004fe2000c101d0a */
[----:B------:R-:W-:Y:S05]  /*be30*/  EXIT ;  /* 0x000000000000794d */ /* 0x000fea0003800000 */
.L_x_2:
[----:B------:R-:W-:-:S00]  /*be40*/  BRA `(.L_x_2) ;  /* 0xfffffff000007947 */ /* 0x000fc0000383ffff */
[----:B------:R-:W-:-:S00]  /*be50*/  NOP ;  /* 0x0000000000007918 */ /* 0x000fc00000000000 */
        /* <DEDUP_REMOVED lines=10> */
.L_x_3:


//--------------------- .nv.shared.triton_mm      --------------------------
	.section	.nv.shared.triton_mm,"aw",@nobits
	.align	16
